//
// Generated by NVIDIA NVVM Compiler
//
// Compiler Build ID: CL-36424714
// Cuda compilation tools, release 13.0, V13.0.88
// Based on NVVM 20.0.0
//

.version 9.0
.target sm_100
.address_size 64

	// .globl	_Z16share_mem_stridePiS_iii
.extern .shared .align 16 .b8 loc_arr[];

.visible .entry _Z16share_mem_stridePiS_iii(
	.param .u64 .ptr .align 1 _Z16share_mem_stridePiS_iii_param_0,
	.param .u64 .ptr .align 1 _Z16share_mem_stridePiS_iii_param_1,
	.param .u32 _Z16share_mem_stridePiS_iii_param_2,
	.param .u32 _Z16share_mem_stridePiS_iii_param_3,
	.param .u32 _Z16share_mem_stridePiS_iii_param_4
)
{
	.reg .pred 	%p<21>;
	.reg .b32 	%r<202>;
	.reg .b64 	%rd<8>;

	ld.param.u64 	%rd1, [_Z16share_mem_stridePiS_iii_param_0];
	ld.param.u64 	%rd2, [_Z16share_mem_stridePiS_iii_param_1];
	ld.param.u32 	%r42, [_Z16share_mem_stridePiS_iii_param_2];
	ld.param.u32 	%r43, [_Z16share_mem_stridePiS_iii_param_3];
	ld.param.u32 	%r44, [_Z16share_mem_stridePiS_iii_param_4];
	mov.u32 	%r1, %tid.x;
	setp.ne.s32 	%p1, %r1, 0;
	setp.lt.s32 	%p2, %r43, 1;
	or.pred  	%p3, %p1, %p2;
	@%p3 bra 	$L__BB0_12;
	and.b32  	%r2, %r43, 7;
	setp.lt.u32 	%p4, %r43, 8;
	mov.b32 	%r189, 0;
	@%p4 bra 	$L__BB0_4;
	and.b32  	%r189, %r43, 2147483640;
	neg.s32 	%r187, %r189;
	mov.u32 	%r47, loc_arr;
	add.s32 	%r186, %r47, 16;
	add.s32 	%r185, %r44, 3;
$L__BB0_3:
	.pragma "nounroll";
	add.s32 	%r48, %r185, -3;
	rem.s32 	%r49, %r48, %r43;
	add.s32 	%r50, %r185, -2;
	rem.s32 	%r51, %r50, %r43;
	add.s32 	%r52, %r185, -1;
	rem.s32 	%r53, %r52, %r43;
	add.s32 	%r54, %r185, 4;
	rem.s32 	%r55, %r185, %r43;
	st.shared.v4.u32 	[%r186+-16], {%r49, %r51, %r53, %r55};
	add.s32 	%r56, %r185, 1;
	rem.s32 	%r57, %r56, %r43;
	add.s32 	%r58, %r185, 2;
	rem.s32 	%r59, %r58, %r43;
	add.s32 	%r60, %r185, 3;
	rem.s32 	%r61, %r60, %r43;
	rem.s32 	%r62, %r54, %r43;
	st.shared.v4.u32 	[%r186], {%r57, %r59, %r61, %r62};
	add.s32 	%r187, %r187, 8;
	add.s32 	%r186, %r186, 32;
	add.s32 	%r185, %r185, 8;
	setp.ne.s32 	%p5, %r187, 0;
	@%p5 bra 	$L__BB0_3;
$L__BB0_4:
	setp.eq.s32 	%p6, %r2, 0;
	@%p6 bra 	$L__BB0_12;
	and.b32  	%r13, %r43, 3;
	setp.lt.u32 	%p7, %r2, 4;
	@%p7 bra 	$L__BB0_7;
	add.s32 	%r63, %r189, %r44;
	rem.s32 	%r64, %r63, %r43;
	shl.b32 	%r65, %r189, 2;
	mov.u32 	%r66, loc_arr;
	add.s32 	%r67, %r66, %r65;
	st.shared.u32 	[%r67], %r64;
	add.s32 	%r68, %r63, 1;
	rem.s32 	%r69, %r68, %r43;
	st.shared.u32 	[%r67+4], %r69;
	add.s32 	%r70, %r63, 2;
	rem.s32 	%r71, %r70, %r43;
	st.shared.u32 	[%r67+8], %r71;
	add.s32 	%r72, %r63, 3;
	rem.s32 	%r73, %r72, %r43;
	st.shared.u32 	[%r67+12], %r73;
	add.s32 	%r189, %r189, 4;
$L__BB0_7:
	setp.eq.s32 	%p8, %r13, 0;
	@%p8 bra 	$L__BB0_12;
	setp.eq.s32 	%p9, %r13, 1;
	@%p9 bra 	$L__BB0_10;
	add.s32 	%r74, %r189, %r44;
	rem.s32 	%r75, %r74, %r43;
	shl.b32 	%r76, %r189, 2;
	mov.u32 	%r77, loc_arr;
	add.s32 	%r78, %r77, %r76;
	st.shared.u32 	[%r78], %r75;
	add.s32 	%r79, %r74, 1;
	rem.s32 	%r80, %r79, %r43;
	st.shared.u32 	[%r78+4], %r80;
	add.s32 	%r189, %r189, 2;
$L__BB0_10:
	and.b32  	%r81, %r43, 1;
	setp.eq.b32 	%p10, %r81, 1;
	not.pred 	%p11, %p10;
	@%p11 bra 	$L__BB0_12;
	add.s32 	%r82, %r189, %r44;
	rem.s32 	%r83, %r82, %r43;
	shl.b32 	%r84, %r189, 2;
	mov.u32 	%r85, loc_arr;
	add.s32 	%r86, %r85, %r84;
	st.shared.u32 	[%r86], %r83;
$L__BB0_12:
	bar.sync 	0;
	mul.lo.s32 	%r201, %r44, %r1;
	// begin inline asm
	mov.u32 %r87, %clock;
	// end inline asm
	setp.lt.s32 	%p12, %r42, 1;
	@%p12 bra 	$L__BB0_25;
	and.b32  	%r20, %r42, 15;
	setp.lt.u32 	%p13, %r42, 16;
	@%p13 bra 	$L__BB0_16;
	and.b32  	%r89, %r42, 2147483632;
	neg.s32 	%r191, %r89;
	mov.u32 	%r91, loc_arr;
$L__BB0_15:
	.pragma "nounroll";
	shl.b32 	%r90, %r201, 2;
	add.s32 	%r92, %r91, %r90;
	ld.shared.u32 	%r93, [%r92];
	shl.b32 	%r94, %r93, 2;
	add.s32 	%r95, %r91, %r94;
	ld.shared.u32 	%r96, [%r95];
	shl.b32 	%r97, %r96, 2;
	add.s32 	%r98, %r91, %r97;
	ld.shared.u32 	%r99, [%r98];
	shl.b32 	%r100, %r99, 2;
	add.s32 	%r101, %r91, %r100;
	ld.shared.u32 	%r102, [%r101];
	shl.b32 	%r103, %r102, 2;
	add.s32 	%r104, %r91, %r103;
	ld.shared.u32 	%r105, [%r104];
	shl.b32 	%r106, %r105, 2;
	add.s32 	%r107, %r91, %r106;
	ld.shared.u32 	%r108, [%r107];
	shl.b32 	%r109, %r108, 2;
	add.s32 	%r110, %r91, %r109;
	ld.shared.u32 	%r111, [%r110];
	shl.b32 	%r112, %r111, 2;
	add.s32 	%r113, %r91, %r112;
	ld.shared.u32 	%r114, [%r113];
	shl.b32 	%r115, %r114, 2;
	add.s32 	%r116, %r91, %r115;
	ld.shared.u32 	%r117, [%r116];
	shl.b32 	%r118, %r117, 2;
	add.s32 	%r119, %r91, %r118;
	ld.shared.u32 	%r120, [%r119];
	shl.b32 	%r121, %r120, 2;
	add.s32 	%r122, %r91, %r121;
	ld.shared.u32 	%r123, [%r122];
	shl.b32 	%r124, %r123, 2;
	add.s32 	%r125, %r91, %r124;
	ld.shared.u32 	%r126, [%r125];
	shl.b32 	%r127, %r126, 2;
	add.s32 	%r128, %r91, %r127;
	ld.shared.u32 	%r129, [%r128];
	shl.b32 	%r130, %r129, 2;
	add.s32 	%r131, %r91, %r130;
	ld.shared.u32 	%r132, [%r131];
	shl.b32 	%r133, %r132, 2;
	add.s32 	%r134, %r91, %r133;
	ld.shared.u32 	%r135, [%r134];
	shl.b32 	%r136, %r135, 2;
	add.s32 	%r137, %r91, %r136;
	ld.shared.u32 	%r201, [%r137];
	add.s32 	%r191, %r191, 16;
	setp.ne.s32 	%p14, %r191, 0;
	@%p14 bra 	$L__BB0_15;
$L__BB0_16:
	setp.eq.s32 	%p15, %r20, 0;
	@%p15 bra 	$L__BB0_25;
	and.b32  	%r28, %r42, 7;
	setp.lt.u32 	%p16, %r20, 8;
	@%p16 bra 	$L__BB0_19;
	shl.b32 	%r139, %r201, 2;
	mov.u32 	%r140, loc_arr;
	add.s32 	%r141, %r140, %r139;
	ld.shared.u32 	%r142, [%r141];
	shl.b32 	%r143, %r142, 2;
	add.s32 	%r144, %r140, %r143;
	ld.shared.u32 	%r145, [%r144];
	shl.b32 	%r146, %r145, 2;
	add.s32 	%r147, %r140, %r146;
	ld.shared.u32 	%r148, [%r147];
	shl.b32 	%r149, %r148, 2;
	add.s32 	%r150, %r140, %r149;
	ld.shared.u32 	%r151, [%r150];
	shl.b32 	%r152, %r151, 2;
	add.s32 	%r153, %r140, %r152;
	ld.shared.u32 	%r154, [%r153];
	shl.b32 	%r155, %r154, 2;
	add.s32 	%r156, %r140, %r155;
	ld.shared.u32 	%r157, [%r156];
	shl.b32 	%r158, %r157, 2;
	add.s32 	%r159, %r140, %r158;
	ld.shared.u32 	%r160, [%r159];
	shl.b32 	%r161, %r160, 2;
	add.s32 	%r162, %r140, %r161;
	ld.shared.u32 	%r201, [%r162];
$L__BB0_19:
	setp.eq.s32 	%p17, %r28, 0;
	@%p17 bra 	$L__BB0_25;
	and.b32  	%r32, %r42, 3;
	setp.lt.u32 	%p18, %r28, 4;
	@%p18 bra 	$L__BB0_22;
	shl.b32 	%r164, %r201, 2;
	mov.u32 	%r165, loc_arr;
	add.s32 	%r166, %r165, %r164;
	ld.shared.u32 	%r167, [%r166];
	shl.b32 	%r168, %r167, 2;
	add.s32 	%r169, %r165, %r168;
	ld.shared.u32 	%r170, [%r169];
	shl.b32 	%r171, %r170, 2;
	add.s32 	%r172, %r165, %r171;
	ld.shared.u32 	%r173, [%r172];
	shl.b32 	%r174, %r173, 2;
	add.s32 	%r175, %r165, %r174;
	ld.shared.u32 	%r201, [%r175];
$L__BB0_22:
	setp.eq.s32 	%p19, %r32, 0;
	@%p19 bra 	$L__BB0_25;
	neg.s32 	%r199, %r32;
	mov.u32 	%r177, loc_arr;
$L__BB0_24:
	.pragma "nounroll";
	shl.b32 	%r176, %r201, 2;
	add.s32 	%r178, %r177, %r176;
	ld.shared.u32 	%r201, [%r178];
	add.s32 	%r199, %r199, 1;
	setp.ne.s32 	%p20, %r199, 0;
	@%p20 bra 	$L__BB0_24;
$L__BB0_25:
	cvta.to.global.u64 	%rd3, %rd1;
	cvta.to.global.u64 	%rd4, %rd2;
	// begin inline asm
	mov.u32 %r179, %clock;
	// end inline asm
	bar.sync 	0;
	mov.u32 	%r180, %ntid.x;
	mov.u32 	%r181, %ctaid.x;
	mad.lo.s32 	%r182, %r180, %r181, %r1;
	mul.wide.u32 	%rd5, %r182, 4;
	add.s64 	%rd6, %rd3, %rd5;
	st.global.u32 	[%rd6], %r201;
	sub.s32 	%r183, %r179, %r87;
	div.s32 	%r184, %r183, %r42;
	add.s64 	%rd7, %rd4, %rd5;
	st.global.u32 	[%rd7], %r184;
	ret;

}
	// .globl	_Z10mem_stridePiS_S_ii
.visible .entry _Z10mem_stridePiS_S_ii(
	.param .u64 .ptr .align 1 _Z10mem_stridePiS_S_ii_param_0,
	.param .u64 .ptr .align 1 _Z10mem_stridePiS_S_ii_param_1,
	.param .u64 .ptr .align 1 _Z10mem_stridePiS_S_ii_param_2,
	.param .u32 _Z10mem_stridePiS_S_ii_param_3,
	.param .u32 _Z10mem_stridePiS_S_ii_param_4
)
{
	.reg .pred 	%p<10>;
	.reg .b32 	%r<72>;
	.reg .b64 	%rd<68>;

	ld.param.u64 	%rd2, [_Z10mem_stridePiS_S_ii_param_0];
	ld.param.u64 	%rd3, [_Z10mem_stridePiS_S_ii_param_1];
	ld.param.u64 	%rd4, [_Z10mem_stridePiS_S_ii_param_2];
	ld.param.u32 	%r26, [_Z10mem_stridePiS_S_ii_param_3];
	ld.param.u32 	%r28, [_Z10mem_stridePiS_S_ii_param_4];
	cvta.to.global.u64 	%rd1, %rd4;
	mov.u32 	%r1, %tid.x;
	mul.lo.s32 	%r71, %r28, %r1;
	bar.sync 	0;
	// begin inline asm
	mov.u32 %r27, %clock;
	// end inline asm
	setp.lt.s32 	%p1, %r26, 1;
	@%p1 bra 	$L__BB1_13;
	and.b32  	%r4, %r26, 15;
	setp.lt.u32 	%p2, %r26, 16;
	@%p2 bra 	$L__BB1_4;
	and.b32  	%r30, %r26, 2147483632;
	neg.s32 	%r61, %r30;
$L__BB1_3:
	.pragma "nounroll";
	mul.wide.s32 	%rd5, %r71, 4;
	add.s64 	%rd6, %rd1, %rd5;
	ld.global.u32 	%r31, [%rd6];
	mul.wide.s32 	%rd7, %r31, 4;
	add.s64 	%rd8, %rd1, %rd7;
	ld.global.u32 	%r32, [%rd8];
	mul.wide.s32 	%rd9, %r32, 4;
	add.s64 	%rd10, %rd1, %rd9;
	ld.global.u32 	%r33, [%rd10];
	mul.wide.s32 	%rd11, %r33, 4;
	add.s64 	%rd12, %rd1, %rd11;
	ld.global.u32 	%r34, [%rd12];
	mul.wide.s32 	%rd13, %r34, 4;
	add.s64 	%rd14, %rd1, %rd13;
	ld.global.u32 	%r35, [%rd14];
	mul.wide.s32 	%rd15, %r35, 4;
	add.s64 	%rd16, %rd1, %rd15;
	ld.global.u32 	%r36, [%rd16];
	mul.wide.s32 	%rd17, %r36, 4;
	add.s64 	%rd18, %rd1, %rd17;
	ld.global.u32 	%r37, [%rd18];
	mul.wide.s32 	%rd19, %r37, 4;
	add.s64 	%rd20, %rd1, %rd19;
	ld.global.u32 	%r38, [%rd20];
	mul.wide.s32 	%rd21, %r38, 4;
	add.s64 	%rd22, %rd1, %rd21;
	ld.global.u32 	%r39, [%rd22];
	mul.wide.s32 	%rd23, %r39, 4;
	add.s64 	%rd24, %rd1, %rd23;
	ld.global.u32 	%r40, [%rd24];
	mul.wide.s32 	%rd25, %r40, 4;
	add.s64 	%rd26, %rd1, %rd25;
	ld.global.u32 	%r41, [%rd26];
	mul.wide.s32 	%rd27, %r41, 4;
	add.s64 	%rd28, %rd1, %rd27;
	ld.global.u32 	%r42, [%rd28];
	mul.wide.s32 	%rd29, %r42, 4;
	add.s64 	%rd30, %rd1, %rd29;
	ld.global.u32 	%r43, [%rd30];
	mul.wide.s32 	%rd31, %r43, 4;
	add.s64 	%rd32, %rd1, %rd31;
	ld.global.u32 	%r44, [%rd32];
	mul.wide.s32 	%rd33, %r44, 4;
	add.s64 	%rd34, %rd1, %rd33;
	ld.global.u32 	%r45, [%rd34];
	mul.wide.s32 	%rd35, %r45, 4;
	add.s64 	%rd36, %rd1, %rd35;
	ld.global.u32 	%r71, [%rd36];
	add.s32 	%r61, %r61, 16;
	setp.ne.s32 	%p3, %r61, 0;
	@%p3 bra 	$L__BB1_3;
$L__BB1_4:
	setp.eq.s32 	%p4, %r4, 0;
	@%p4 bra 	$L__BB1_13;
	and.b32  	%r12, %r26, 7;
	setp.lt.u32 	%p5, %r4, 8;
	@%p5 bra 	$L__BB1_7;
	mul.wide.s32 	%rd37, %r71, 4;
	add.s64 	%rd38, %rd1, %rd37;
	ld.global.u32 	%r47, [%rd38];
	mul.wide.s32 	%rd39, %r47, 4;
	add.s64 	%rd40, %rd1, %rd39;
	ld.global.u32 	%r48, [%rd40];
	mul.wide.s32 	%rd41, %r48, 4;
	add.s64 	%rd42, %rd1, %rd41;
	ld.global.u32 	%r49, [%rd42];
	mul.wide.s32 	%rd43, %r49, 4;
	add.s64 	%rd44, %rd1, %rd43;
	ld.global.u32 	%r50, [%rd44];
	mul.wide.s32 	%rd45, %r50, 4;
	add.s64 	%rd46, %rd1, %rd45;
	ld.global.u32 	%r51, [%rd46];
	mul.wide.s32 	%rd47, %r51, 4;
	add.s64 	%rd48, %rd1, %rd47;
	ld.global.u32 	%r52, [%rd48];
	mul.wide.s32 	%rd49, %r52, 4;
	add.s64 	%rd50, %rd1, %rd49;
	ld.global.u32 	%r53, [%rd50];
	mul.wide.s32 	%rd51, %r53, 4;
	add.s64 	%rd52, %rd1, %rd51;
	ld.global.u32 	%r71, [%rd52];
$L__BB1_7:
	setp.eq.s32 	%p6, %r12, 0;
	@%p6 bra 	$L__BB1_13;
	and.b32  	%r16, %r26, 3;
	setp.lt.u32 	%p7, %r12, 4;
	@%p7 bra 	$L__BB1_10;
	mul.wide.s32 	%rd53, %r71, 4;
	add.s64 	%rd54, %rd1, %rd53;
	ld.global.u32 	%r55, [%rd54];
	mul.wide.s32 	%rd55, %r55, 4;
	add.s64 	%rd56, %rd1, %rd55;
	ld.global.u32 	%r56, [%rd56];
	mul.wide.s32 	%rd57, %r56, 4;
	add.s64 	%rd58, %rd1, %rd57;
	ld.global.u32 	%r57, [%rd58];
	mul.wide.s32 	%rd59, %r57, 4;
	add.s64 	%rd60, %rd1, %rd59;
	ld.global.u32 	%r71, [%rd60];
$L__BB1_10:
	setp.eq.s32 	%p8, %r16, 0;
	@%p8 bra 	$L__BB1_13;
	neg.s32 	%r69, %r16;
$L__BB1_12:
	.pragma "nounroll";
	mul.wide.s32 	%rd61, %r71, 4;
	add.s64 	%rd62, %rd1, %rd61;
	ld.global.u32 	%r71, [%rd62];
	add.s32 	%r69, %r69, 1;
	setp.ne.s32 	%p9, %r69, 0;
	@%p9 bra 	$L__BB1_12;
$L__BB1_13:
	cvta.to.global.u64 	%rd63, %rd2;
	cvta.to.global.u64 	%rd64, %rd3;
	// begin inline asm
	mov.u32 %r58, %clock;
	// end inline asm
	bar.sync 	0;
	mul.wide.u32 	%rd65, %r1, 4;
	add.s64 	%rd66, %rd63, %rd65;
	st.global.u32 	[%rd66], %r71;
	sub.s32 	%r59, %r58, %r27;
	div.s32 	%r60, %r59, %r26;
	add.s64 	%rd67, %rd64, %rd65;
	st.global.u32 	[%rd67], %r60;
	ret;

}


// ===== COMPILED SASS (sm_100) =====

	.target	sm_100

	.elftype	@"ET_EXEC"


//--------------------- .note.nv.tkinfo           --------------------------
	.section	.note.nv.tkinfo,"",@"SHT_NOTE"
	.sectionflags	@"SHF_NOTE_NV_TKINFO"
	.tkinfo
        /*0018*/ 	.word	0x00000002
        /*0030*/ 	.string	""
        /*0030*/ 	.string	"ptxas"
        /*0030*/ 	.string	"Cuda compilation tools, release 13.0, V13.0.88"
        /*0030*/ 	.string	"Build cuda_13.0.r13.0/compiler.36424714_0"
        /*0030*/ 	.string	"-arch sm_100 -m 64 "



//--------------------- .note.nv.cuinfo           --------------------------
	.section	.note.nv.cuinfo,"",@"SHT_NOTE"
	.sectionflags	@"SHF_NOTE_NV_CUINFO"
        /*0018*/ 	.short	0x0002
        /*001a*/ 	.short	0x0064
        /*001c*/ 	.short	0x0082
	.zero		2


//--------------------- .nv.info                  --------------------------
	.section	.nv.info,"",@"SHT_CUDA_INFO"
	.align	4


	//----- nvinfo : EIATTR_REGCOUNT
	.align		4
        /*0000*/ 	.byte	0x04, 0x2f
        /*0002*/ 	.short	(.L_1 - .L_0)
	.align		4
.L_0:
        /*0004*/ 	.word	index@(_Z16share_mem_stridePiS_iii)
        /*0008*/ 	.word	0x0000001e


	//----- nvinfo : EIATTR_FRAME_SIZE
	.align		4
.L_1:
        /*000c*/ 	.byte	0x04, 0x11
        /*000e*/ 	.short	(.L_3 - .L_2)
	.align		4
.L_2:
        /*0010*/ 	.word	index@(_Z16share_mem_stridePiS_iii)
        /*0014*/ 	.word	0x00000000


	//----- nvinfo : EIATTR_REGCOUNT
	.align		4
.L_3:
        /*0018*/ 	.byte	0x04, 0x2f
        /*001a*/ 	.short	(.L_5 - .L_4)
	.align		4
.L_4:
        /*001c*/ 	.word	index@(_Z10mem_stridePiS_S_ii)
        /*0020*/ 	.word	0x00000018


	//----- nvinfo : EIATTR_FRAME_SIZE
	.align		4
.L_5:
        /*0024*/ 	.byte	0x04, 0x11
        /*0026*/ 	.short	(.L_7 - .L_6)
	.align		4
.L_6:
        /*0028*/ 	.word	index@(_Z10mem_stridePiS_S_ii)
        /*002c*/ 	.word	0x00000000


	//----- nvinfo : EIATTR_MIN_STACK_SIZE
	.align		4
.L_7:
        /*0030*/ 	.byte	0x04, 0x12
        /*0032*/ 	.short	(.L_9 - .L_8)
	.align		4
.L_8:
        /*0034*/ 	.word	index@(_Z10mem_stridePiS_S_ii)
        /*0038*/ 	.word	0x00000000


	//----- nvinfo : EIATTR_MIN_STACK_SIZE
	.align		4
.L_9:
        /*003c*/ 	.byte	0x04, 0x12
        /*003e*/ 	.short	(.L_11 - .L_10)
	.align		4
.L_10:
        /*0040*/ 	.word	index@(_Z16share_mem_stridePiS_iii)
        /*0044*/ 	.word	0x00000000
.L_11:


//--------------------- .nv.compat                --------------------------
	.section	.nv.compat,"",@"SHT_CUDA_COMPAT_INFO"
	.align	4
        /*0000*/ 	.byte	0x02, 0x09, 0x00, 0x00, 0x02, 0x02, 0x01, 0x00, 0x02, 0x05, 0x05, 0x00, 0x03, 0x07, 0x01, 0x01
        /*0010*/ 	.byte	0x02, 0x03, 0x00, 0x00, 0x02, 0x06, 0x01, 0x00, 0x04, 0x0b, 0x08, 0x00, 0x09, 0x00, 0x00, 0x00
        /*0020*/ 	.byte	0x00, 0x00, 0x00, 0x00


//--------------------- .nv.info._Z10mem_stridePiS_S_ii --------------------------
	.section	.nv.info._Z10mem_stridePiS_S_ii,"",@"SHT_CUDA_INFO"
	.sectionflags	@""
	.align	4


	//----- nvinfo : EIATTR_CUDA_API_VERSION
	.align		4
        /*0000*/ 	.byte	0x04, 0x37
        /*0002*/ 	.short	(.L_13 - .L_12)
.L_12:
        /*0004*/ 	.word	0x00000082


	//----- nvinfo : EIATTR_KPARAM_INFO
	.align		4
.L_13:
        /*0008*/ 	.byte	0x04, 0x17
        /*000a*/ 	.short	(.L_15 - .L_14)
.L_14:
        /*000c*/ 	.word	0x00000000
        /*0010*/ 	.short	0x0004
        /*0012*/ 	.short	0x001c
        /*0014*/ 	.byte	0x00, 0xf0, 0x11, 0x00


	//----- nvinfo : EIATTR_KPARAM_INFO
	.align		4
.L_15:
        /*0018*/ 	.byte	0x04, 0x17
        /*001a*/ 	.short	(.L_17 - .L_16)
.L_16:
        /*001c*/ 	.word	0x00000000
        /*0020*/ 	.short	0x0003
        /*0022*/ 	.short	0x0018
        /*0024*/ 	.byte	0x00, 0xf0, 0x11, 0x00


	//----- nvinfo : EIATTR_KPARAM_INFO
	.align		4
.L_17:
        /*0028*/ 	.byte	0x04, 0x17
        /*002a*/ 	.short	(.L_19 - .L_18)
.L_18:
        /*002c*/ 	.word	0x00000000
        /*0030*/ 	.short	0x0002
        /*0032*/ 	.short	0x0010
        /*0034*/ 	.byte	0x00, 0xf5, 0x21, 0x00


	//----- nvinfo : EIATTR_KPARAM_INFO
	.align		4
.L_19:
        /*0038*/ 	.byte	0x04, 0x17
        /*003a*/ 	.short	(.L_21 - .L_20)
.L_20:
        /*003c*/ 	.word	0x00000000
        /*0040*/ 	.short	0x0001
        /*0042*/ 	.short	0x0008
        /*0044*/ 	.byte	0x00, 0xf5, 0x21, 0x00


	//----- nvinfo : EIATTR_KPARAM_INFO
	.align		4
.L_21:
        /*0048*/ 	.byte	0x04, 0x17
        /*004a*/ 	.short	(.L_23 - .L_22)
.L_22:
        /*004c*/ 	.word	0x00000000
        /*0050*/ 	.short	0x0000
        /*0052*/ 	.short	0x0000
        /*0054*/ 	.byte	0x00, 0xf5, 0x21, 0x00


	//----- nvinfo : EIATTR_SPARSE_MMA_MASK
	.align		4
.L_23:
        /*0058*/ 	.byte	0x03, 0x50
        /*005a*/ 	.short	0x0000


	//----- nvinfo : EIATTR_MAXREG_COUNT
	.align		4
        /*005c*/ 	.byte	0x03, 0x1b
        /*005e*/ 	.short	0x00ff


	//----- nvinfo : EIATTR_NUM_BARRIERS
	.align		4
        /*0060*/ 	.byte	0x02, 0x4c
        /*0062*/ 	.byte	0x01
	.zero		1


	//----- nvinfo : EIATTR_MERCURY_ISA_VERSION
	.align		4
        /*0064*/ 	.byte	0x03, 0x5f
        /*0066*/ 	.short	0x0101


	//----- nvinfo : EIATTR_VRC_CTA_INIT_COUNT
	.align		4
        /*0068*/ 	.byte	0x02, 0x4a
	.zero		1
	.zero		1


	//----- nvinfo : EIATTR_EXIT_INSTR_OFFSETS
	.align		4
        /*006c*/ 	.byte	0x04, 0x1c
        /*006e*/ 	.short	(.L_25 - .L_24)


	//   ....[0]....
.L_24:
        /*0070*/ 	.word	0x00000810


	//----- nvinfo : EIATTR_CBANK_PARAM_SIZE
	.align		4
.L_25:
        /*0074*/ 	.byte	0x03, 0x19
        /*0076*/ 	.short	0x0020


	//----- nvinfo : EIATTR_PARAM_CBANK
	.align		4
        /*0078*/ 	.byte	0x04, 0x0a
        /*007a*/ 	.short	(.L_27 - .L_26)
	.align		4
.L_26:
        /*007c*/ 	.word	index@(.nv.constant0._Z10mem_stridePiS_S_ii)
        /*0080*/ 	.short	0x0380
        /*0082*/ 	.short	0x0020


	//----- nvinfo : EIATTR_SW_WAR
	.align		4
.L_27:
        /*0084*/ 	.byte	0x04, 0x36
        /*0086*/ 	.short	(.L_29 - .L_28)
.L_28:
        /*0088*/ 	.word	0x00000008
.L_29:


//--------------------- .nv.info._Z16share_mem_stridePiS_iii --------------------------
	.section	.nv.info._Z16share_mem_stridePiS_iii,"",@"SHT_CUDA_INFO"
	.sectionflags	@""
	.align	4


	//----- nvinfo : EIATTR_CUDA_API_VERSION
	.align		4
        /*0000*/ 	.byte	0x04, 0x37
        /*0002*/ 	.short	(.L_31 - .L_30)
.L_30:
        /*0004*/ 	.word	0x00000082


	//----- nvinfo : EIATTR_KPARAM_INFO
	.align		4
.L_31:
        /*0008*/ 	.byte	0x04, 0x17
        /*000a*/ 	.short	(.L_33 - .L_32)
.L_32:
        /*000c*/ 	.word	0x00000000
        /*0010*/ 	.short	0x0004
        /*0012*/ 	.short	0x0018
        /*0014*/ 	.byte	0x00, 0xf0, 0x11, 0x00


	//----- nvinfo : EIATTR_KPARAM_INFO
	.align		4
.L_33:
        /*0018*/ 	.byte	0x04, 0x17
        /*001a*/ 	.short	(.L_35 - .L_34)
.L_34:
        /*001c*/ 	.word	0x00000000
        /*0020*/ 	.short	0x0003
        /*0022*/ 	.short	0x0014
        /*0024*/ 	.byte	0x00, 0xf0, 0x11, 0x00


	//----- nvinfo : EIATTR_KPARAM_INFO
	.align		4
.L_35:
        /*0028*/ 	.byte	0x04, 0x17
        /*002a*/ 	.short	(.L_37 - .L_36)
.L_36:
        /*002c*/ 	.word	0x00000000
        /*0030*/ 	.short	0x0002
        /*0032*/ 	.short	0x0010
        /*0034*/ 	.byte	0x00, 0xf0, 0x11, 0x00


	//----- nvinfo : EIATTR_KPARAM_INFO
	.align		4
.L_37:
        /*0038*/ 	.byte	0x04, 0x17
        /*003a*/ 	.short	(.L_39 - .L_38)
.L_38:
        /*003c*/ 	.word	0x00000000
        /*0040*/ 	.short	0x0001
        /*0042*/ 	.short	0x0008
        /*0044*/ 	.byte	0x00, 0xf5, 0x21, 0x00


	//----- nvinfo : EIATTR_KPARAM_INFO
	.align		4
.L_39:
        /*0048*/ 	.byte	0x04, 0x17
        /*004a*/ 	.short	(.L_41 - .L_40)
.L_40:
        /*004c*/ 	.word	0x00000000
        /*0050*/ 	.short	0x0000
        /*0052*/ 	.short	0x0000
        /*0054*/ 	.byte	0x00, 0xf5, 0x21, 0x00


	//----- nvinfo : EIATTR_SPARSE_MMA_MASK
	.align		4
.L_41:
        /*0058*/ 	.byte	0x03, 0x50
        /*005a*/ 	.short	0x0000


	//----- nvinfo : EIATTR_MAXREG_COUNT
	.align		4
        /*005c*/ 	.byte	0x03, 0x1b
        /*005e*/ 	.short	0x00ff


	//----- nvinfo : EIATTR_NUM_BARRIERS
	.align		4
        /*0060*/ 	.byte	0x02, 0x4c
        /*0062*/ 	.byte	0x01
	.zero		1


	//----- nvinfo : EIATTR_MERCURY_ISA_VERSION
	.align		4
        /*0064*/ 	.byte	0x03, 0x5f
        /*0066*/ 	.short	0x0101


	//----- nvinfo : EIATTR_VRC_CTA_INIT_COUNT
	.align		4
        /*0068*/ 	.byte	0x02, 0x4a
	.zero		1
	.zero		1


	//----- nvinfo : EIATTR_EXIT_INSTR_OFFSETS
	.align		4
        /*006c*/ 	.byte	0x04, 0x1c
        /*006e*/ 	.short	(.L_43 - .L_42)


	//   ....[0]....
.L_42:
        /*0070*/ 	.word	0x00001bd0


	//----- nvinfo : EIATTR_CRS_STACK_SIZE
	.align		4
.L_43:
        /*0074*/ 	.byte	0x04, 0x1e
        /*0076*/ 	.short	(.L_45 - .L_44)
.L_44:
        /*0078*/ 	.word	0x00000000


	//----- nvinfo : EIATTR_CBANK_PARAM_SIZE
	.align		4
.L_45:
        /*007c*/ 	.byte	0x03, 0x19
        /*007e*/ 	.short	0x001c


	//----- nvinfo : EIATTR_PARAM_CBANK
	.align		4
        /*0080*/ 	.byte	0x04, 0x0a
        /*0082*/ 	.short	(.L_47 - .L_46)
	.align		4
.L_46:
        /*0084*/ 	.word	index@(.nv.constant0._Z16share_mem_stridePiS_iii)
        /*0088*/ 	.short	0x0380
        /*008a*/ 	.short	0x001c


	//----- nvinfo : EIATTR_SW_WAR
	.align		4
.L_47:
        /*008c*/ 	.byte	0x04, 0x36
        /*008e*/ 	.short	(.L_49 - .L_48)
.L_48:
        /*0090*/ 	.word	0x00000008
.L_49:


//--------------------- .nv.callgraph             --------------------------
	.section	.nv.callgraph,"",@"SHT_CUDA_CALLGRAPH"
	.align	4
	.sectionentsize	8
	.align		4
        /*0000*/ 	.word	0x00000000
	.align		4
        /*0004*/ 	.word	0xffffffff
	.align		4
        /*0008*/ 	.word	0x00000000
	.align		4
        /*000c*/ 	.word	0xfffffffe
	.align		4
        /*0010*/ 	.word	0x00000000
	.align		4
        /*0014*/ 	.word	0xfffffffd
	.align		4
        /*0018*/ 	.word	0x00000000
	.align		4
        /*001c*/ 	.word	0xfffffffc


//--------------------- .text._Z10mem_stridePiS_S_ii --------------------------
	.section	.text._Z10mem_stridePiS_S_ii,"ax",@progbits
	.align	128
        .global         _Z10mem_stridePiS_S_ii
        .type           _Z10mem_stridePiS_S_ii,@function
        .size           _Z10mem_stridePiS_S_ii,(.L_x_21 - _Z10mem_stridePiS_S_ii)
        .other          _Z10mem_stridePiS_S_ii,@"STO_CUDA_ENTRY STV_DEFAULT"
_Z10mem_stridePiS_S_ii:
.text._Z10mem_stridePiS_S_ii:
[----:B------:R-:W-:Y:S01]  /*0000*/  LDC R1, c[0x0][0x37c] ;  /* 0x0000df00ff017b82 */ /* 0x000fe20000000800 */
[----:B------:R-:W0:Y:S01]  /*0010*/  S2R R0, SR_TID.X ;  /* 0x0000000000007919 */ /* 0x000e220000002100 */
[----:B------:R-:W0:Y:S01]  /*0020*/  LDCU UR6, c[0x0][0x39c] ;  /* 0x00007380ff0677ac */ /* 0x000e220008000800 */
[----:B------:R-:W1:Y:S01]  /*0030*/  LDCU.64 UR4, c[0x0][0x358] ;  /* 0x00006b00ff0477ac */ /* 0x000e620008000a00 */
[----:B0-----:R-:W-:-:S04]  /*0040*/  IMAD R7, R0, UR6, RZ ;  /* 0x0000000600077c24 */ /* 0x001fc8000f8e02ff */
[----:B------:R-:W-:Y:S08]  /*0050*/  BAR.SYNC.DEFER_BLOCKING 0x0 ;  /* 0x0000000000007b1d */ /* 0x000ff00000010000 */
[----:B------:R-:W0:Y:S01]  /*0060*/  S2UR UR6, SR_CLOCKLO ;  /* 0x00000000000679c3 */ /* 0x000e220000005000 */
[----:B------:R-:W-:-:S07]  /*0070*/  NOP ;  /* 0x0000000000007918 */ /* 0x000fce0000000000 */
[----:B------:R-:W2:Y:S02]  /*0080*/  LDC R4, c[0x0][0x398] ;  /* 0x0000e600ff047b82 */ /* 0x000ea40000000800 */
[----:B--2---:R-:W-:-:S13]  /*0090*/  ISETP.GE.AND P0, PT, R4, 0x1, PT ;  /* 0x000000010400780c */ /* 0x004fda0003f06270 */
[----:B01----:R-:W-:Y:S05]  /*00a0*/  @!P0 BRA `(.L_x_0) ;  /* 0x0000000400588947 */ /* 0x003fea0003800000 */
[C---:B------:R-:W-:Y:S02]  /*00b0*/  ISETP.GE.U32.AND P0, PT, R4.reuse, 0x10, PT ;  /* 0x000000100400780c */ /* 0x040fe40003f06070 */
[----:B------:R-:W-:-:S04]  /*00c0*/  LOP3.LUT R18, R4, 0xf, RZ, 0xc0, !PT ;  /* 0x0000000f04127812 */ /* 0x000fc800078ec0ff */
[----:B------:R-:W-:-:S07]  /*00d0*/  ISETP.NE.AND P1, PT, R18, RZ, PT ;  /* 0x000000ff1200720c */ /* 0x000fce0003f25270 */
[----:B------:R-:W-:Y:S06]  /*00e0*/  @!P0 BRA `(.L_x_1) ;  /* 0x0000000000988947 */ /* 0x000fec0003800000 */
[----:B------:R-:W-:-:S04]  /*00f0*/  LOP3.LUT R5, R4, 0x7ffffff0, RZ, 0xc0, !PT ;  /* 0x7ffffff004057812 */ /* 0x000fc800078ec0ff */
[----:B------:R-:W-:-:S07]  /*0100*/  IADD3 R5, PT, PT, -R5, RZ, RZ ;  /* 0x000000ff05057210 */ /* 0x000fce0007ffe1ff */
.L_x_2:
[----:B0-----:R-:W0:Y:S02]  /*0110*/  LDC.64 R2, c[0x0][0x390] ;  /* 0x0000e400ff027b82 */ /* 0x001e240000000a00 */
[----:B0----5:R-:W-:-:S06]  /*0120*/  IMAD.WIDE R6, R7, 0x4, R2 ;  /* 0x0000000407067825 */ /* 0x021fcc00078e0202 */
[----:B------:R-:W2:Y:S02]  /*0130*/  LDG.E R7, desc[UR4][R6.64] ;  /* 0x0000000406077981 */ /* 0x000ea4000c1e1900 */
[----:B--2---:R-:W-:-:S06]  /*0140*/  IMAD.WIDE R8, R7, 0x4, R2 ;  /* 0x0000000407087825 */ /* 0x004fcc00078e0202 */
        /* <DEDUP_REMOVED lines=24> */
[----:B------:R-:W2:Y:S01]  /*02d0*/  LDG.E R9, desc[UR4][R8.64] ;  /* 0x0000000408097981 */ /* 0x000ea2000c1e1900 */
[----:B------:R-:W-:Y:S01]  /*02e0*/  IADD3 R5, PT, PT, R5, 0x10, RZ ;  /* 0x0000001005057810 */ /* 0x000fe20007ffe0ff */
[----:B--2---:R-:W-:-:S06]  /*02f0*/  IMAD.WIDE R10, R9, 0x4, R2 ;  /* 0x00000004090a7825 */ /* 0x004fcc00078e0202 */
[----:B------:R-:W2:Y:S01]  /*0300*/  LDG.E R11, desc[UR4][R10.64] ;  /* 0x000000040a0b7981 */ /* 0x000ea2000c1e1900 */
[----:B------:R-:W-:Y:S01]  /*0310*/  ISETP.NE.AND P0, PT, R5, RZ, PT ;  /* 0x000000ff0500720c */ /* 0x000fe20003f05270 */
[----:B--2---:R-:W-:-:S05]  /*0320*/  IMAD.WIDE R2, R11, 0x4, R2 ;  /* 0x000000040b027825 */ /* 0x004fca00078e0202 */
[----:B------:R0:W5:Y:S07]  /*0330*/  LDG.E R7, desc[UR4][R2.64] ;  /* 0x0000000402077981 */ /* 0x00016e000c1e1900 */
[----:B------:R-:W-:Y:S05]  /*0340*/  @P0 BRA `(.L_x_2) ;  /* 0xfffffffc00700947 */ /* 0x000fea000383ffff */
.L_x_1:
[----:B------:R-:W-:Y:S05]  /*0350*/  @!P1 BRA `(.L_x_0) ;  /* 0x0000000000ac9947 */ /* 0x000fea0003800000 */
[----:B------:R-:W-:Y:S02]  /*0360*/  ISETP.GE.U32.AND P0, PT, R18, 0x8, PT ;  /* 0x000000081200780c */ /* 0x000fe40003f06070 */
[----:B------:R-:W-:-:S04]  /*0370*/  LOP3.LUT R5, R4, 0x7, RZ, 0xc0, !PT ;  /* 0x0000000704057812 */ /* 0x000fc800078ec0ff */
[----:B------:R-:W-:-:S07]  /*0380*/  ISETP.NE.AND P1, PT, R5, RZ, PT ;  /* 0x000000ff0500720c */ /* 0x000fce0003f25270 */
[----:B------:R-:W-:Y:S06]  /*0390*/  @!P0 BRA `(.L_x_3) ;  /* 0x0000000000448947 */ /* 0x000fec0003800000 */
        /* <DEDUP_REMOVED lines=15> */
[----:B--2---:R-:W-:-:S05]  /*0490*/  IMAD.WIDE R2, R19, 0x4, R2 ;  /* 0x0000000413027825 */ /* 0x004fca00078e0202 */
[----:B------:R1:W5:Y:S02]  /*04a0*/  LDG.E R7, desc[UR4][R2.64] ;  /* 0x0000000402077981 */ /* 0x000364000c1e1900 */
.L_x_3:
[----:B------:R-:W-:Y:S05]  /*04b0*/  @!P1 BRA `(.L_x_0) ;  /* 0x0000000000549947 */ /* 0x000fea0003800000 */
[----:B------:R-:W-:Y:S02]  /*04c0*/  ISETP.GE.U32.AND P0, PT, R5, 0x4, PT ;  /* 0x000000040500780c */ /* 0x000fe40003f06070 */
[----:B------:R-:W-:-:S04]  /*04d0*/  LOP3.LUT R6, R4, 0x3, RZ, 0xc0, !PT ;  /* 0x0000000304067812 */ /* 0x000fc800078ec0ff */
[----:B------:R-:W-:-:S07]  /*04e0*/  ISETP.NE.AND P1, PT, R6, RZ, PT ;  /* 0x000000ff0600720c */ /* 0x000fce0003f25270 */
[----:B------:R-:W-:Y:S06]  /*04f0*/  @!P0 BRA `(.L_x_4) ;  /* 0x0000000000248947 */ /* 0x000fec0003800000 */
[----:B01----:R-:W0:Y:S02]  /*0500*/  LDC.64 R2, c[0x0][0x390] ;  /* 0x0000e400ff027b82 */ /* 0x003e240000000a00 */
[----:B0----5:R-:W-:-:S06]  /*0510*/  IMAD.WIDE R8, R7, 0x4, R2 ;  /* 0x0000000407087825 */ /* 0x021fcc00078e0202 */
[----:B------:R-:W2:Y:S02]  /*0520*/  LDG.E R9, desc[UR4][R8.64] ;  /* 0x0000000408097981 */ /* 0x000ea4000c1e1900 */
[----:B--2---:R-:W-:-:S06]  /*0530*/  IMAD.WIDE R10, R9, 0x4, R2 ;  /* 0x00000004090a7825 */ /* 0x004fcc00078e0202 */
[----:B------:R-:W2:Y:S02]  /*0540*/  LDG.E R11, desc[UR4][R10.64] ;  /* 0x000000040a0b7981 */ /* 0x000ea4000c1e1900 */
[----:B--2---:R-:W-:-:S06]  /*0550*/  IMAD.WIDE R12, R11, 0x4, R2 ;  /* 0x000000040b0c7825 */ /* 0x004fcc00078e0202 */
[----:B------:R-:W2:Y:S02]  /*0560*/  LDG.E R13, desc[UR4][R12.64] ;  /* 0x000000040c0d7981 */ /* 0x000ea4000c1e1900 */
[----:B--2---:R-:W-:-:S05]  /*0570*/  IMAD.WIDE R2, R13, 0x4, R2 ;  /* 0x000000040d027825 */ /* 0x004fca00078e0202 */
[----:B------:R2:W5:Y:S02]  /*0580*/  LDG.E R7, desc[UR4][R2.64] ;  /* 0x0000000402077981 */ /* 0x000564000c1e1900 */
.L_x_4:
[----:B------:R-:W-:Y:S05]  /*0590*/  @!P1 BRA `(.L_x_0) ;  /* 0x00000000001c9947 */ /* 0x000fea0003800000 */
[----:B012---:R-:W0:Y:S01]  /*05a0*/  LDC.64 R2, c[0x0][0x390] ;  /* 0x0000e400ff027b82 */ /* 0x007e220000000a00 */
[----:B------:R-:W-:-:S07]  /*05b0*/  IADD3 R5, PT, PT, -R6, RZ, RZ ;  /* 0x000000ff06057210 */ /* 0x000fce0007ffe1ff */
.L_x_5:
[----:B------:R-:W-:Y:S01]  /*05c0*/  IADD3 R5, PT, PT, R5, 0x1, RZ ;  /* 0x0000000105057810 */ /* 0x000fe20007ffe0ff */
[----:B0----5:R-:W-:-:S03]  /*05d0*/  IMAD.WIDE R6, R7, 0x4, R2 ;  /* 0x0000000407067825 */ /* 0x021fc600078e0202 */
[----:B------:R-:W-:-:S03]  /*05e0*/  ISETP.NE.AND P0, PT, R5, RZ, PT ;  /* 0x000000ff0500720c */ /* 0x000fc60003f05270 */
[----:B------:R3:W5:Y:S10]  /*05f0*/  LDG.E R7, desc[UR4][R6.64] ;  /* 0x0000000406077981 */ /* 0x000774000c1e1900 */
[----:B---3--:R-:W-:Y:S05]  /*0600*/  @P0 BRA `(.L_x_5) ;  /* 0xfffffffc00ec0947 */ /* 0x008fea000383ffff */
.L_x_0:
[----:B------:R-:W-:Y:S02]  /*0610*/  CS2R.32 R5, SR_CLOCKLO ;  /* 0x0000000000057805 */ /* 0x000fe40000005000 */
[----:B------:R-:W-:Y:S01]  /*0620*/  IABS R11, R4 ;  /* 0x00000004000b7213 */ /* 0x000fe20000000000 */
[----:B------:R-:W-:Y:S01]  /*0630*/  BAR.SYNC.DEFER_BLOCKING 0x0 ;  /* 0x0000000000007b1d */ /* 0x000fe20000010000 */
[----:B------:R-:W-:-:S04]  /*0640*/  IADD3 R5, PT, PT, R5, -UR6, RZ ;  /* 0x8000000605057c10 */ /* 0x000fc8000fffe0ff */
[----:B------:R-:W-:Y:S01]  /*0650*/  IABS R10, R5 ;  /* 0x00000005000a7213 */ /* 0x000fe20000000000 */
[----:B------:R-:W3:Y:S01]  /*0660*/  I2F.RP R6, R11 ;  /* 0x0000000b00067306 */ /* 0x000ee20000209400 */
[----:B------:R-:W-:-:S04]  /*0670*/  LOP3.LUT R5, R5, R4, RZ, 0x3c, !PT ;  /* 0x0000000405057212 */ /* 0x000fc800078e3cff */
[----:B------:R-:W-:-:S03]  /*0680*/  ISETP.GE.AND P1, PT, R5, RZ, PT ;  /* 0x000000ff0500720c */ /* 0x000fc60003f26270 */
[----:B---3--:R-:W0:Y:S02]  /*0690*/  MUFU.RCP R6, R6 ;  /* 0x0000000600067308 */ /* 0x008e240000001000 */
[----:B012---:R-:W-:-:S06]  /*06a0*/  IADD3 R2, PT, PT, R6, 0xffffffe, RZ ;  /* 0x0ffffffe06027810 */ /* 0x007fcc0007ffe0ff */
[----:B------:R0:W1:Y:S02]  /*06b0*/  F2I.FTZ.U32.TRUNC.NTZ R3, R2 ;  /* 0x0000000200037305 */ /* 0x000064000021f000 */
[----:B0-----:R-:W-:Y:S01]  /*06c0*/  HFMA2 R2, -RZ, RZ, 0, 0 ;  /* 0x00000000ff027431 */ /* 0x001fe200000001ff */
[----:B-1----:R-:W-:-:S05]  /*06d0*/  IADD3 R8, PT, PT, RZ, -R3, RZ ;  /* 0x80000003ff087210 */ /* 0x002fca0007ffe0ff */
[----:B------:R-:W-:-:S04]  /*06e0*/  IMAD R9, R8, R11, RZ ;  /* 0x0000000b08097224 */ /* 0x000fc800078e02ff */
[----:B------:R-:W-:Y:S02]  /*06f0*/  IMAD.HI.U32 R3, R3, R9, R2 ;  /* 0x0000000903037227 */ /* 0x000fe400078e0002 */
[----:B------:R-:W0:Y:S04]  /*0700*/  LDC.64 R8, c[0x0][0x388] ;  /* 0x0000e200ff087b82 */ /* 0x000e280000000a00 */
[----:B------:R-:W-:-:S05]  /*0710*/  IMAD.HI.U32 R6, R3, R10, RZ ;  /* 0x0000000a03067227 */ /* 0x000fca00078e00ff */
[----:B------:R-:W-:-:S05]  /*0720*/  IADD3 R3, PT, PT, -R6, RZ, RZ ;  /* 0x000000ff06037210 */ /* 0x000fca0007ffe1ff */
[C---:B------:R-:W-:Y:S02]  /*0730*/  IMAD R10, R11.reuse, R3, R10 ;  /* 0x000000030b0a7224 */ /* 0x040fe400078e020a */
[----:B------:R-:W1:Y:S03]  /*0740*/  LDC.64 R2, c[0x0][0x380] ;  /* 0x0000e000ff027b82 */ /* 0x000e660000000a00 */
[----:B------:R-:W-:Y:S01]  /*0750*/  ISETP.GT.U32.AND P2, PT, R11, R10, PT ;  /* 0x0000000a0b00720c */ /* 0x000fe20003f44070 */
[----:B0-----:R-:W-:-:S12]  /*0760*/  IMAD.WIDE.U32 R8, R0, 0x4, R8 ;  /* 0x0000000400087825 */ /* 0x001fd800078e0008 */
[-C--:B------:R-:W-:Y:S02]  /*0770*/  @!P2 IADD3 R10, PT, PT, R10, -R11.reuse, RZ ;  /* 0x8000000b0a0aa210 */ /* 0x080fe40007ffe0ff */
[----:B------:R-:W-:Y:S02]  /*0780*/  @!P2 IADD3 R6, PT, PT, R6, 0x1, RZ ;  /* 0x000000010606a810 */ /* 0x000fe40007ffe0ff */
[----:B------:R-:W-:Y:S02]  /*0790*/  ISETP.GE.U32.AND P0, PT, R10, R11, PT ;  /* 0x0000000b0a00720c */ /* 0x000fe40003f06070 */
[----:B------:R-:W-:Y:S01]  /*07a0*/  ISETP.NE.AND P2, PT, R4, RZ, PT ;  /* 0x000000ff0400720c */ /* 0x000fe20003f45270 */
[----:B-1----:R-:W-:-:S05]  /*07b0*/  IMAD.WIDE.U32 R2, R0, 0x4, R2 ;  /* 0x0000000400027825 */ /* 0x002fca00078e0002 */
[----:B-----5:R-:W-:Y:S05]  /*07c0*/  STG.E desc[UR4][R2.64], R7 ;  /* 0x0000000702007986 */ /* 0x020fea000c101904 */
[----:B------:R-:W-:-:S04]  /*07d0*/  @P0 IADD3 R6, PT, PT, R6, 0x1, RZ ;  /* 0x0000000106060810 */ /* 0x000fc80007ffe0ff */
[----:B------:R-:W-:Y:S02]  /*07e0*/  @!P1 IADD3 R6, PT, PT, -R6, RZ, RZ ;  /* 0x000000ff06069210 */ /* 0x000fe40007ffe1ff */
[----:B------:R-:W-:-:S05]  /*07f0*/  @!P2 LOP3.LUT R6, RZ, R4, RZ, 0x33, !PT ;  /* 0x00000004ff06a212 */ /* 0x000fca00078e33ff */
[----:B------:R-:W-:Y:S01]  /*0800*/  STG.E desc[UR4][R8.64], R6 ;  /* 0x0000000608007986 */ /* 0x000fe2000c101904 */
[----:B------:R-:W-:Y:S05]  /*0810*/  EXIT ;  /* 0x000000000000794d */ /* 0x000fea0003800000 */
.L_x_6:
[----:B------:R-:W-:-:S00]  /*0820*/  BRA `(.L_x_6) ;  /* 0xfffffffc00fc7947 */ /* 0x000fc0000383ffff */
[----:B------:R-:W-:-:S00]  /*0830*/  NOP ;  /* 0x0000000000007918 */ /* 0x000fc00000000000 */
        /* <DEDUP_REMOVED lines=12> */
.L_x_21:


//--------------------- .text._Z16share_mem_stridePiS_iii --------------------------
	.section	.text._Z16share_mem_stridePiS_iii,"ax",@progbits
	.align	128
        .global         _Z16share_mem_stridePiS_iii
        .type           _Z16share_mem_stridePiS_iii,@function
        .size           _Z16share_mem_stridePiS_iii,(.L_x_22 - _Z16share_mem_stridePiS_iii)
        .other          _Z16share_mem_stridePiS_iii,@"STO_CUDA_ENTRY STV_DEFAULT"
_Z16share_mem_stridePiS_iii:
.text._Z16share_mem_stridePiS_iii:
[----:B------:R-:W-:Y:S01]  /*0000*/  LDC R1, c[0x0][0x37c] ;  /* 0x0000df00ff017b82 */ /* 0x000fe20000000800 */
[----:B------:R-:W0:Y:S01]  /*0010*/  S2R R0, SR_TID.X ;  /* 0x0000000000007919 */ /* 0x000e220000002100 */
[----:B------:R-:W1:Y:S01]  /*0020*/  LDCU UR4, c[0x0][0x394] ;  /* 0x00007280ff0477ac */ /* 0x000e620008000800 */
[----:B------:R-:W-:Y:S01]  /*0030*/  BSSY.RECONVERGENT B0, `(.L_x_7) ;  /* 0x000012f000007945 */ /* 0x000fe20003800200 */
[----:B-1----:R-:W-:-:S05]  /*0040*/  IMAD.U32 R2, RZ, RZ, UR4 ;  /* 0x00000004ff027e24 */ /* 0x002fca000f8e00ff */
[----:B------:R-:W-:-:S04]  /*0050*/  ISETP.GE.AND P0, PT, R2, 0x1, PT ;  /* 0x000000010200780c */ /* 0x000fc80003f06270 */
[----:B0-----:R-:W-:-:S13]  /*0060*/  ISETP.NE.OR P0, PT, R0, RZ, !P0 ;  /* 0x000000ff0000720c */ /* 0x001fda0004705670 */
[----:B------:R-:W-:Y:S05]  /*0070*/  @P0 BRA `(.L_x_8) ;  /* 0x0000001000a80947 */ /* 0x000fea0003800000 */
[C---:B------:R-:W-:Y:S01]  /*0080*/  ISETP.GE.U32.AND P1, PT, R2.reuse, 0x8, PT ;  /* 0x000000080200780c */ /* 0x040fe20003f26070 */
[----:B------:R-:W-:Y:S01]  /*0090*/  IMAD.MOV.U32 R3, RZ, RZ, RZ ;  /* 0x000000ffff037224 */ /* 0x000fe200078e00ff */
[----:B------:R-:W-:-:S04]  /*00a0*/  LOP3.LUT R18, R2, 0x7, RZ, 0xc0, !PT ;  /* 0x0000000702127812 */ /* 0x000fc800078ec0ff */
[----:B------:R-:W-:-:S07]  /*00b0*/  ISETP.NE.AND P0, PT, R18, RZ, PT ;  /* 0x000000ff1200720c */ /* 0x000fce0003f05270 */
[----:B------:R-:W-:Y:S06]  /*00c0*/  @!P1 BRA `(.L_x_9) ;  /* 0x0000000800289947 */ /* 0x000fec0003800000 */
[----:B------:R-:W-:Y:S01]  /*00d0*/  IABS R12, R2 ;  /* 0x00000002000c7213 */ /* 0x000fe20000000000 */
[----:B------:R-:W0:Y:S01]  /*00e0*/  S2UR UR5, SR_CgaCtaId ;  /* 0x00000000000579c3 */ /* 0x000e220000008800 */
[----:B------:R-:W1:Y:S01]  /*00f0*/  LDCU UR6, c[0x0][0x398] ;  /* 0x00007300ff0677ac */ /* 0x000e620008000800 */
[----:B------:R-:W-:Y:S01]  /*0100*/  LOP3.LUT R3, R2, 0x7ffffff8, RZ, 0xc0, !PT ;  /* 0x7ffffff802037812 */ /* 0x000fe200078ec0ff */
[----:B------:R-:W2:Y:S01]  /*0110*/  I2F.RP R6, R12 ;  /* 0x0000000c00067306 */ /* 0x000ea20000209400 */
[----:B------:R-:W-:Y:S01]  /*0120*/  UMOV UR4, 0x400 ;  /* 0x0000040000047882 */ /* 0x000fe20000000000 */
[----:B------:R-:W3:Y:S02]  /*0130*/  LDCU UR7, c[0x0][0x394] ;  /* 0x00007280ff0777ac */ /* 0x000ee40008000800 */
[----:B------:R-:W-:-:S04]  /*0140*/  IMAD.MOV R14, RZ, RZ, -R3 ;  /* 0x000000ffff0e7224 */ /* 0x000fc800078e0a03 */
[----:B--2---:R-:W2:Y:S01]  /*0150*/  MUFU.RCP R6, R6 ;  /* 0x0000000600067308 */ /* 0x004ea20000001000 */
[----:B0-----:R-:W-:Y:S02]  /*0160*/  ULEA UR4, UR5, UR4, 0x18 ;  /* 0x0000000405047291 */ /* 0x001fe4000f8ec0ff */
[----:B-1----:R-:W-:Y:S02]  /*0170*/  UIADD3 UR5, UPT, UPT, UR6, 0x3, URZ ;  /* 0x0000000306057890 */ /* 0x002fe4000fffe0ff */
[----:B------:R-:W-:-:S04]  /*0180*/  UIADD3 UR4, UPT, UPT, UR4, 0x10, URZ ;  /* 0x0000001004047890 */ /* 0x000fc8000fffe0ff */
[----:B------:R-:W-:Y:S02]  /*0190*/  IMAD.U32 R13, RZ, RZ, UR5 ;  /* 0x00000005ff0d7e24 */ /* 0x000fe4000f8e00ff */
[----:B--2---:R-:W-:-:S04]  /*01a0*/  VIADD R4, R6, 0xffffffe ;  /* 0x0ffffffe06047836 */ /* 0x004fc80000000000 */
[----:B------:R0:W1:Y:S02]  /*01b0*/  F2I.FTZ.U32.TRUNC.NTZ R5, R4 ;  /* 0x0000000400057305 */ /* 0x000064000021f000 */
[----:B0-----:R-:W-:Y:S02]  /*01c0*/  IMAD.MOV.U32 R4, RZ, RZ, RZ ;  /* 0x000000ffff047224 */ /* 0x001fe400078e00ff */
[----:B-1----:R-:W-:-:S04]  /*01d0*/  IMAD.MOV R15, RZ, RZ, -R5 ;  /* 0x000000ffff0f7224 */ /* 0x002fc800078e0a05 */
[----:B------:R-:W-:-:S04]  /*01e0*/  IMAD R15, R15, R12, RZ ;  /* 0x0000000c0f0f7224 */ /* 0x000fc800078e02ff */
[----:B---3--:R-:W-:-:S07]  /*01f0*/  IMAD.HI.U32 R15, R5, R15, R4 ;  /* 0x0000000f050f7227 */ /* 0x008fce00078e0004 */
.L_x_10:
[----:B------:R-:W-:Y:S01]  /*0200*/  IMAD.U32 R2, RZ, RZ, UR7 ;  /* 0x00000007ff027e24 */ /* 0x000fe2000f8e00ff */
[----:B------:R-:W-:Y:S01]  /*0210*/  IABS R23, R13 ;  /* 0x0000000d00177213 */ /* 0x000fe20000000000 */
[C---:B0-----:R-:W-:Y:S02]  /*0220*/  VIADD R8, R13.reuse, 0xfffffffd ;  /* 0xfffffffd0d087836 */ /* 0x041fe40000000000 */
[C---:B------:R-:W-:Y:S01]  /*0230*/  VIADD R10, R13.reuse, 0xffffffff ;  /* 0xffffffff0d0a7836 */ /* 0x040fe20000000000 */
[----:B------:R-:W-:Y:S01]  /*0240*/  IABS R4, R2 ;  /* 0x0000000200047213 */ /* 0x000fe20000000000 */
[C---:B------:R-:W-:Y:S01]  /*0250*/  VIADD R16, R13.reuse, 0x2 ;  /* 0x000000020d107836 */ /* 0x040fe20000000000 */
[----:B------:R-:W-:Y:S01]  /*0260*/  IABS R9, R8 ;  /* 0x0000000800097213 */ /* 0x000fe20000000000 */
[----:B------:R-:W-:Y:S01]  /*0270*/  VIADD R20, R13, 0x3 ;  /* 0x000000030d147836 */ /* 0x000fe20000000000 */
[----:B------:R-:W0:Y:S01]  /*0280*/  I2F.RP R5, R4 ;  /* 0x0000000400057306 */ /* 0x000e220000209400 */
[----:B------:R-:W-:Y:S01]  /*0290*/  ISETP.GE.AND P2, PT, R8, RZ, PT ;  /* 0x000000ff0800720c */ /* 0x000fe20003f46270 */
[----:B------:R-:W-:Y:S01]  /*02a0*/  VIADD R14, R14, 0x8 ;  /* 0x000000080e0e7836 */ /* 0x000fe20000000000 */
[----:B------:R-:W-:Y:S01]  /*02b0*/  IABS R21, R10 ;  /* 0x0000000a00157213 */ /* 0x000fe20000000000 */
[----:B------:R-:W-:Y:S01]  /*02c0*/  IMAD.HI.U32 R15, R15, R9, RZ ;  /* 0x000000090f0f7227 */ /* 0x000fe200078e00ff */
[----:B------:R-:W-:-:S02]  /*02d0*/  IADD3 R8, PT, PT, R13, 0x1, RZ ;  /* 0x000000010d087810 */ /* 0x000fc40007ffe0ff */
[----:B------:R-:W-:Y:S01]  /*02e0*/  IABS R19, R16 ;  /* 0x0000001000137213 */ /* 0x000fe20000000000 */
[----:B------:R-:W-:Y:S01]  /*02f0*/  IMAD.MOV R15, RZ, RZ, -R15 ;  /* 0x000000ffff0f7224 */ /* 0x000fe200078e0a0f */
[----:B------:R-:W-:-:S03]  /*0300*/  IABS R11, R8 ;  /* 0x00000008000b7213 */ /* 0x000fc60000000000 */
[----:B------:R-:W-:Y:S01]  /*0310*/  IMAD R9, R4, R15, R9 ;  /* 0x0000000f04097224 */ /* 0x000fe200078e0209 */
[----:B0-----:R-:W0:Y:S04]  /*0320*/  MUFU.RCP R5, R5 ;  /* 0x0000000500057308 */ /* 0x001e280000001000 */
[----:B------:R-:W-:-:S13]  /*0330*/  ISETP.GT.U32.AND P1, PT, R12, R9, PT ;  /* 0x000000090c00720c */ /* 0x000fda0003f24070 */
[----:B------:R-:W-:Y:S02]  /*0340*/  @!P1 IMAD.IADD R9, R9, 0x1, -R4 ;  /* 0x0000000109099824 */ /* 0x000fe400078e0a04 */
[----:B0-----:R-:W-:Y:S02]  /*0350*/  VIADD R6, R5, 0xffffffe ;  /* 0x0ffffffe05067836 */ /* 0x001fe40000000000 */
[----:B------:R-:W-:Y:S01]  /*0360*/  VIADD R5, R13, 0xfffffffe ;  /* 0xfffffffe0d057836 */ /* 0x000fe20000000000 */
[----:B------:R-:W-:Y:S01]  /*0370*/  ISETP.GT.U32.AND P1, PT, R12, R9, PT ;  /* 0x000000090c00720c */ /* 0x000fe20003f24070 */
[----:B------:R0:W1:Y:S03]  /*0380*/  F2I.FTZ.U32.TRUNC.NTZ R7, R6 ;  /* 0x0000000600077305 */ /* 0x000066000021f000 */
[----:B------:R-:W-:Y:S01]  /*0390*/  IABS R17, R5 ;  /* 0x0000000500117213 */ /* 0x000fe20000000000 */
[----:B0-----:R-:W-:-:S08]  /*03a0*/  IMAD.MOV.U32 R6, RZ, RZ, RZ ;  /* 0x000000ffff067224 */ /* 0x001fd000078e00ff */
[----:B------:R-:W-:Y:S02]  /*03b0*/  @!P1 IMAD.IADD R9, R9, 0x1, -R4 ;  /* 0x0000000109099824 */ /* 0x000fe400078e0a04 */
[----:B-1----:R-:W-:-:S04]  /*03c0*/  IMAD.MOV R15, RZ, RZ, -R7 ;  /* 0x000000ffff0f7224 */ /* 0x002fc800078e0a07 */
[----:B------:R-:W-:-:S04]  /*03d0*/  IMAD R15, R15, R4, RZ ;  /* 0x000000040f0f7224 */ /* 0x000fc800078e02ff */
[----:B------:R-:W-:-:S06]  /*03e0*/  IMAD.HI.U32 R15, R7, R15, R6 ;  /* 0x0000000f070f7227 */ /* 0x000fcc00078e0006 */
[----:B------:R-:W-:-:S04]  /*03f0*/  IMAD.HI.U32 R6, R15, R17, RZ ;  /* 0x000000110f067227 */ /* 0x000fc800078e00ff */
[----:B------:R-:W-:Y:S02]  /*0400*/  IMAD.MOV R7, RZ, RZ, -R6 ;  /* 0x000000ffff077224 */ /* 0x000fe400078e0a06 */
[----:B------:R-:W-:-:S04]  /*0410*/  IMAD.HI.U32 R6, R15, R21, RZ ;  /* 0x000000150f067227 */ /* 0x000fc800078e00ff */
[----:B------:R-:W-:Y:S02]  /*0420*/  IMAD R17, R4, R7, R17 ;  /* 0x0000000704117224 */ /* 0x000fe400078e0211 */
[----:B------:R-:W-:Y:S02]  /*0430*/  IMAD.MOV R7, RZ, RZ, -R6 ;  /* 0x000000ffff077224 */ /* 0x000fe400078e0a06 */
[----:B------:R-:W-:-:S04]  /*0440*/  IMAD.HI.U32 R12, R15, R11, RZ ;  /* 0x0000000b0f0c7227 */ /* 0x000fc800078e00ff */
[----:B------:R-:W-:-:S04]  /*0450*/  IMAD.HI.U32 R6, R15, R23, RZ ;  /* 0x000000170f067227 */ /* 0x000fc800078e00ff */
[----:B------:R-:W-:Y:S02]  /*0460*/  IMAD.MOV R12, RZ, RZ, -R12 ;  /* 0x000000ffff0c7224 */ /* 0x000fe400078e0a0c */
[----:B------:R-:W-:Y:S02]  /*0470*/  IMAD.MOV R24, RZ, RZ, -R6 ;  /* 0x000000ffff187224 */ /* 0x000fe400078e0a06 */
[----:B------:R-:W-:Y:S01]  /*0480*/  IMAD R7, R4, R7, R21 ;  /* 0x0000000704077224 */ /* 0x000fe200078e0215 */
[----:B------:R-:W-:Y:S01]  /*0490*/  IABS R21, R20 ;  /* 0x0000001400157213 */ /* 0x000fe20000000000 */
[----:B------:R-:W-:-:S04]  /*04a0*/  IMAD.HI.U32 R22, R15, R19, RZ ;  /* 0x000000130f167227 */ /* 0x000fc800078e00ff */
[----:B------:R-:W-:Y:S02]  /*04b0*/  VIADD R6, R13, 0x4 ;  /* 0x000000040d067836 */ /* 0x000fe40000000000 */
[C---:B------:R-:W-:Y:S02]  /*04c0*/  IMAD R11, R4.reuse, R12, R11 ;  /* 0x0000000c040b7224 */ /* 0x040fe400078e020b */
[----:B------:R-:W-:Y:S01]  /*04d0*/  IMAD R23, R4, R24, R23 ;  /* 0x0000001804177224 */ /* 0x000fe200078e0217 */
[----:B------:R-:W-:Y:S01]  /*04e0*/  IABS R26, R6 ;  /* 0x00000006001a7213 */ /* 0x000fe20000000000 */
[----:B------:R-:W-:Y:S02]  /*04f0*/  IMAD.MOV.U32 R12, RZ, RZ, R4 ;  /* 0x000000ffff0c7224 */ /* 0x000fe400078e0004 */
[----:B------:R-:W-:Y:S02]  /*0500*/  IMAD.MOV R25, RZ, RZ, -R22 ;  /* 0x000000ffff197224 */ /* 0x000fe400078e0a16 */
[----:B------:R-:W-:Y:S01]  /*0510*/  IMAD.HI.U32 R22, R15, R21, RZ ;  /* 0x000000150f167227 */ /* 0x000fe200078e00ff */
[----:B------:R-:W-:-:S02]  /*0520*/  ISETP.GT.U32.AND P4, PT, R12, R17, PT ;  /* 0x000000110c00720c */ /* 0x000fc40003f84070 */
[C---:B------:R-:W-:Y:S01]  /*0530*/  ISETP.GT.U32.AND P3, PT, R12.reuse, R23, PT ;  /* 0x000000170c00720c */ /* 0x040fe20003f64070 */
[----:B------:R-:W-:Y:S01]  /*0540*/  IMAD.MOV R24, RZ, RZ, -R22 ;  /* 0x000000ffff187224 */ /* 0x000fe200078e0a16 */
[C---:B------:R-:W-:Y:S01]  /*0550*/  ISETP.GT.U32.AND P1, PT, R12.reuse, R7, PT ;  /* 0x000000070c00720c */ /* 0x040fe20003f24070 */
[----:B------:R-:W-:Y:S01]  /*0560*/  IMAD.HI.U32 R22, R15, R26, RZ ;  /* 0x0000001a0f167227 */ /* 0x000fe200078e00ff */
[----:B------:R-:W-:-:S03]  /*0570*/  ISETP.GT.U32.AND P6, PT, R12, R11, PT ;  /* 0x0000000b0c00720c */ /* 0x000fc60003fc4070 */
[C---:B------:R-:W-:Y:S02]  /*0580*/  IMAD R19, R4.reuse, R25, R19 ;  /* 0x0000001904137224 */ /* 0x040fe400078e0213 */
[----:B------:R-:W-:Y:S02]  /*0590*/  IMAD.MOV.U32 R25, RZ, RZ, R9 ;  /* 0x000000ffff197224 */ /* 0x000fe400078e0009 */
[----:B------:R-:W-:Y:S02]  /*05a0*/  IMAD.MOV R27, RZ, RZ, -R22 ;  /* 0x000000ffff1b7224 */ /* 0x000fe400078e0a16 */
[C---:B------:R-:W-:Y:S01]  /*05b0*/  IMAD R21, R4.reuse, R24, R21 ;  /* 0x0000001804157224 */ /* 0x040fe200078e0215 */
[----:B------:R-:W-:Y:S01]  /*05c0*/  @!P2 IADD3 R25, PT, PT, -R25, RZ, RZ ;  /* 0x000000ff1919a210 */ /* 0x000fe20007ffe1ff */
[----:B------:R-:W-:Y:S01]  /*05d0*/  IMAD R9, R4, R27, R26 ;  /* 0x0000001b04097224 */ /* 0x000fe200078e021a */
[C---:B------:R-:W-:Y:S01]  /*05e0*/  ISETP.GT.U32.AND P2, PT, R12.reuse, R19, PT ;  /* 0x000000130c00720c */ /* 0x040fe20003f44070 */
[--C-:B------:R-:W-:Y:S01]  /*05f0*/  @!P4 IMAD.IADD R17, R17, 0x1, -R4.reuse ;  /* 0x000000011111c824 */ /* 0x100fe200078e0a04 */
[C---:B------:R-:W-:Y:S01]  /*0600*/  ISETP.GT.U32.AND P5, PT, R12.reuse, R21, PT ;  /* 0x000000150c00720c */ /* 0x040fe20003fa4070 */
[--C-:B------:R-:W-:Y:S01]  /*0610*/  @!P3 IMAD.IADD R23, R23, 0x1, -R4.reuse ;  /* 0x000000011717b824 */ /* 0x100fe200078e0a04 */
[----:B------:R-:W-:Y:S01]  /*0620*/  ISETP.GE.AND P3, PT, R5, RZ, PT ;  /* 0x000000ff0500720c */ /* 0x000fe20003f66270 */
[--C-:B------:R-:W-:Y:S01]  /*0630*/  @!P1 IMAD.IADD R7, R7, 0x1, -R4.reuse ;  /* 0x0000000107079824 */ /* 0x100fe200078e0a04 */
[C---:B------:R-:W-:Y:S01]  /*0640*/  ISETP.GT.U32.AND P1, PT, R12.reuse, R9, PT ;  /* 0x000000090c00720c */ /* 0x040fe20003f24070 */
[----:B------:R-:W-:Y:S01]  /*0650*/  @!P6 IMAD.IADD R11, R11, 0x1, -R4 ;  /* 0x000000010b0be824 */ /* 0x000fe200078e0a04 */
[----:B------:R-:W-:-:S02]  /*0660*/  ISETP.GT.U32.AND P4, PT, R12, R17, PT ;  /* 0x000000110c00720c */ /* 0x000fc40003f84070 */
[----:B------:R-:W-:-:S03]  /*0670*/  ISETP.GT.U32.AND P6, PT, R12, R23, PT ;  /* 0x000000170c00720c */ /* 0x000fc60003fc4070 */
[--C-:B------:R-:W-:Y:S01]  /*0680*/  @!P2 IMAD.IADD R19, R19, 0x1, -R4.reuse ;  /* 0x000000011313a824 */ /* 0x100fe200078e0a04 */
[C---:B------:R-:W-:Y:S01]  /*0690*/  ISETP.GT.U32.AND P2, PT, R12.reuse, R11, PT ;  /* 0x0000000b0c00720c */ /* 0x040fe20003f44070 */
[----:B------:R-:W-:Y:S01]  /*06a0*/  @!P5 IMAD.IADD R21, R21, 0x1, -R4 ;  /* 0x000000011515d824 */ /* 0x000fe200078e0a04 */
[----:B------:R-:W-:-:S03]  /*06b0*/  ISETP.GT.U32.AND P5, PT, R12, R7, PT ;  /* 0x000000070c00720c */ /* 0x000fc60003fa4070 */
[--C-:B------:R-:W-:Y:S01]  /*06c0*/  @!P1 IMAD.IADD R9, R9, 0x1, -R4.reuse ;  /* 0x0000000109099824 */ /* 0x100fe200078e0a04 */
[C---:B------:R-:W-:Y:S01]  /*06d0*/  ISETP.GT.U32.AND P1, PT, R12.reuse, R19, PT ;  /* 0x000000130c00720c */ /* 0x040fe20003f24070 */
[--C-:B------:R-:W-:Y:S01]  /*06e0*/  @!P4 IMAD.IADD R17, R17, 0x1, -R4.reuse ;  /* 0x000000011111c824 */ /* 0x100fe200078e0a04 */
[C---:B------:R-:W-:Y:S01]  /*06f0*/  ISETP.GT.U32.AND P4, PT, R12.reuse, R21, PT ;  /* 0x000000150c00720c */ /* 0x040fe20003f84070 */
[--C-:B------:R-:W-:Y:S01]  /*0700*/  @!P6 IMAD.IADD R23, R23, 0x1, -R4.reuse ;  /* 0x000000011717e824 */ /* 0x100fe200078e0a04 */
[----:B------:R-:W-:Y:S01]  /*0710*/  ISETP.GE.AND P6, PT, R13, RZ, PT ;  /* 0x000000ff0d00720c */ /* 0x000fe20003fc6270 */
[----:B------:R-:W-:Y:S01]  /*0720*/  @!P3 IMAD.MOV R17, RZ, RZ, -R17 ;  /* 0x000000ffff11b224 */ /* 0x000fe200078e0a11 */
[----:B------:R-:W-:Y:S01]  /*0730*/  ISETP.GT.U32.AND P3, PT, R12, R9, PT ;  /* 0x000000090c00720c */ /* 0x000fe20003f64070 */
[----:B------:R-:W-:Y:S02]  /*0740*/  IMAD.MOV.U32 R27, RZ, RZ, R23 ;  /* 0x000000ffff1b7224 */ /* 0x000fe400078e0017 */
[--C-:B------:R-:W-:Y:S01]  /*0750*/  @!P2 IMAD.IADD R11, R11, 0x1, -R4.reuse ;  /* 0x000000010b0ba824 */ /* 0x100fe200078e0a04 */
[----:B------:R-:W-:Y:S01]  /*0760*/  ISETP.GE.AND P2, PT, R8, RZ, PT ;  /* 0x000000ff0800720c */ /* 0x000fe20003f46270 */
[--C-:B------:R-:W-:Y:S01]  /*0770*/  @!P5 IMAD.IADD R7, R7, 0x1, -R4.reuse ;  /* 0x000000010707d824 */ /* 0x100fe200078e0a04 */
[----:B------:R-:W-:Y:S01]  /*0780*/  ISETP.GE.AND P5, PT, R10, RZ, PT ;  /* 0x000000ff0a00720c */ /* 0x000fe20003fa6270 */
[--C-:B------:R-:W-:Y:S01]  /*0790*/  @!P1 IMAD.IADD R19, R19, 0x1, -R4.reuse ;  /* 0x0000000113139824 */ /* 0x100fe200078e0a04 */
[----:B------:R-:W-:Y:S01]  /*07a0*/  ISETP.GE.AND P1, PT, R16, RZ, PT ;  /* 0x000000ff1000720c */ /* 0x000fe20003f26270 */
[----:B------:R-:W-:Y:S01]  /*07b0*/  @!P4 IMAD.IADD R21, R21, 0x1, -R4 ;  /* 0x000000011515c824 */ /* 0x000fe200078e0a04 */
[----:B------:R-:W-:Y:S01]  /*07c0*/  ISETP.GE.AND P4, PT, R20, RZ, PT ;  /* 0x000000ff1400720c */ /* 0x000fe20003f86270 */
[----:B------:R-:W-:Y:S01]  /*07d0*/  @!P6 IMAD.MOV R27, RZ, RZ, -R27 ;  /* 0x000000ffff1be224 */ /* 0x000fe200078e0a1b */
[----:B------:R-:W-:Y:S01]  /*07e0*/  ISETP.GE.AND P6, PT, R6, RZ, PT ;  /* 0x000000ff0600720c */ /* 0x000fe20003fc6270 */
[----:B------:R-:W-:Y:S01]  /*07f0*/  IMAD.MOV.U32 R23, RZ, RZ, R7 ;  /* 0x000000ffff177224 */ /* 0x000fe200078e0007 */
[----:B------:R-:W-:Y:S01]  /*0800*/  @!P3 IADD3 R9, PT, PT, R9, -R4, RZ ;  /* 0x800000040909b210 */ /* 0x000fe20007ffe0ff */
[----:B------:R-:W-:Y:S01]  /*0810*/  VIADD R13, R13, 0x8 ;  /* 0x000000080d0d7836 */ /* 0x000fe20000000000 */
[----:B------:R-:W-:Y:S01]  /*0820*/  ISETP.NE.AND P3, PT, R2, RZ, PT ;  /* 0x000000ff0200720c */ /* 0x000fe20003f65270 */
[----:B------:R-:W-:Y:S01]  /*0830*/  @!P2 IMAD.MOV R11, RZ, RZ, -R11 ;  /* 0x000000ffff0ba224 */ /* 0x000fe200078e0a0b */
[----:B------:R-:W-:Y:S01]  /*0840*/  LOP3.LUT R16, RZ, R2, RZ, 0x33, !PT ;  /* 0x00000002ff107212 */ /* 0x000fe200078e33ff */
[----:B------:R-:W-:-:S02]  /*0850*/  @!P5 IMAD.MOV R23, RZ, RZ, -R23 ;  /* 0x000000ffff17d224 */ /* 0x000fc400078e0a17 */
[----:B------:R-:W-:Y:S01]  /*0860*/  @!P1 IMAD.MOV R19, RZ, RZ, -R19 ;  /* 0x000000ffff139224 */ /* 0x000fe200078e0a13 */
[----:B------:R-:W-:Y:S01]  /*0870*/  SEL R4, R16, R25, !P3 ;  /* 0x0000001910047207 */ /* 0x000fe20005800000 */
[----:B------:R-:W-:Y:S01]  /*0880*/  IMAD.MOV.U32 R25, RZ, RZ, R9 ;  /* 0x000000ffff197224 */ /* 0x000fe200078e0009 */
[----:B------:R-:W-:Y:S01]  /*0890*/  ISETP.NE.AND P1, PT, R14, RZ, PT ;  /* 0x000000ff0e00720c */ /* 0x000fe20003f25270 */
[----:B------:R-:W-:Y:S01]  /*08a0*/  @!P4 IMAD.MOV R21, RZ, RZ, -R21 ;  /* 0x000000ffff15c224 */ /* 0x000fe200078e0a15 */
[C---:B------:R-:W-:Y:S01]  /*08b0*/  SEL R8, R16.reuse, R11, !P3 ;  /* 0x0000000b10087207 */ /* 0x040fe20005800000 */
[----:B------:R-:W-:Y:S01]  /*08c0*/  @!P6 IMAD.MOV R25, RZ, RZ, -R25 ;  /* 0x000000ffff19e224 */ /* 0x000fe200078e0a19 */
[C---:B------:R-:W-:Y:S02]  /*08d0*/  SEL R5, R16.reuse, R17, !P3 ;  /* 0x0000001110057207 */ /* 0x040fe40005800000 */
[C---:B------:R-:W-:Y:S02]  /*08e0*/  SEL R7, R16.reuse, R27, !P3 ;  /* 0x0000001b10077207 */ /* 0x040fe40005800000 */
[----:B------:R-:W-:-:S02]  /*08f0*/  SEL R6, R16, R23, !P3 ;  /* 0x0000001710067207 */ /* 0x000fc40005800000 */
[C---:B------:R-:W-:Y:S02]  /*0900*/  SEL R9, R16.reuse, R19, !P3 ;  /* 0x0000001310097207 */ /* 0x040fe40005800000 */
[C---:B------:R-:W-:Y:S01]  /*0910*/  SEL R10, R16.reuse, R21, !P3 ;  /* 0x00000015100a7207 */ /* 0x040fe20005800000 */
[----:B------:R0:W-:Y:S01]  /*0920*/  STS.128 [UR4+-0x10], R4 ;  /* 0xfffff004ff007988 */ /* 0x0001e20008000c04 */
[----:B------:R-:W-:-:S05]  /*0930*/  SEL R11, R16, R25, !P3 ;  /* 0x00000019100b7207 */ /* 0x000fca0005800000 */
[----:B------:R0:W-:Y:S01]  /*0940*/  STS.128 [UR4], R8 ;  /* 0x00000008ff007988 */ /* 0x0001e20008000c04 */
[----:B------:R-:W-:Y:S01]  /*0950*/  UIADD3 UR4, UPT, UPT, UR4, 0x20, URZ ;  /* 0x0000002004047890 */ /* 0x000fe2000fffe0ff */
[----:B------:R-:W-:Y:S11]  /*0960*/  @P1 BRA `(.L_x_10) ;  /* 0xfffffff800241947 */ /* 0x000ff6000383ffff */
.L_x_9:
[----:B------:R-:W-:Y:S05]  /*0970*/  @!P0 BRA `(.L_x_8) ;  /* 0x0000000800688947 */ /* 0x000fea0003800000 */
[----:B------:R-:W-:Y:S02]  /*0980*/  ISETP.GE.U32.AND P1, PT, R18, 0x4, PT ;  /* 0x000000041200780c */ /* 0x000fe40003f26070 */
[----:B------:R-:W-:-:S04]  /*0990*/  LOP3.LUT R14, R2, 0x3, RZ, 0xc0, !PT ;  /* 0x00000003020e7812 */ /* 0x000fc800078ec0ff */
[----:B------:R-:W-:-:S07]  /*09a0*/  ISETP.NE.AND P0, PT, R14, RZ, PT ;  /* 0x000000ff0e00720c */ /* 0x000fce0003f05270 */
[----:B------:R-:W-:Y:S06]  /*09b0*/  @!P1 BRA `(.L_x_11) ;  /* 0x0000000400189947 */ /* 0x000fec0003800000 */
[----:B0-----:R-:W-:Y:S01]  /*09c0*/  IABS R4, R2 ;  /* 0x0000000200047213 */ /* 0x001fe20000000000 */
[----:B------:R-:W0:Y:S01]  /*09d0*/  LDCU UR4, c[0x0][0x398] ;  /* 0x00007300ff0477ac */ /* 0x000e220008000800 */
[----:B------:R-:W1:Y:S02]  /*09e0*/  S2UR UR5, SR_CgaCtaId ;  /* 0x00000000000579c3 */ /* 0x000e640000008800 */
[----:B------:R-:W2:Y:S08]  /*09f0*/  I2F.RP R7, R4 ;  /* 0x0000000400077306 */ /* 0x000eb00000209400 */
[----:B--2---:R-:W2:Y:S01]  /*0a00*/  MUFU.RCP R7, R7 ;  /* 0x0000000700077308 */ /* 0x004ea20000001000 */
[----:B0-----:R-:W-:Y:S01]  /*0a10*/  VIADD R5, R3, UR4 ;  /* 0x0000000403057c36 */ /* 0x001fe20008000000 */
[----:B------:R-:W-:-:S03]  /*0a20*/  UMOV UR4, 0x400 ;  /* 0x0000040000047882 */ /* 0x000fc60000000000 */
[C---:B------:R-:W-:Y:S01]  /*0a30*/  VIADD R6, R5.reuse, 0x1 ;  /* 0x0000000105067836 */ /* 0x040fe20000000000 */
[----:B------:R-:W-:Y:S01]  /*0a40*/  IABS R10, R5 ;  /* 0x00000005000a7213 */ /* 0x000fe20000000000 */
[----:B------:R-:W-:Y:S01]  /*0a50*/  VIADD R18, R5, 0x3 ;  /* 0x0000000305127836 */ /* 0x000fe20000000000 */
[----:B-1----:R-:W-:Y:S02]  /*0a60*/  ULEA UR4, UR5, UR4, 0x18 ;  /* 0x0000000405047291 */ /* 0x002fe4000f8ec0ff */
[----:B------:R-:W-:Y:S02]  /*0a70*/  IABS R13, R6 ;  /* 0x00000006000d7213 */ /* 0x000fe40000000000 */
[----:B------:R-:W-:Y:S02]  /*0a80*/  IABS R19, R18 ;  /* 0x0000001200137213 */ /* 0x000fe40000000000 */
[----:B------:R-:W-:Y:S02]  /*0a90*/  ISETP.GE.AND P5, PT, R6, RZ, PT ;  /* 0x000000ff0600720c */ /* 0x000fe40003fa6270 */
[----:B------:R-:W-:Y:S01]  /*0aa0*/  LOP3.LUT R6, RZ, R2, RZ, 0x33, !PT ;  /* 0x00000002ff067212 */ /* 0x000fe200078e33ff */
[----:B--2---:R-:W-:-:S02]  /*0ab0*/  VIADD R8, R7, 0xffffffe ;  /* 0x0ffffffe07087836 */ /* 0x004fc40000000000 */
[----:B------:R-:W-:Y:S02]  /*0ac0*/  VIADD R7, R5, 0x2 ;  /* 0x0000000205077836 */ /* 0x000fe40000000000 */
[----:B------:R0:W1:Y:S03]  /*0ad0*/  F2I.FTZ.U32.TRUNC.NTZ R9, R8 ;  /* 0x0000000800097305 */ /* 0x000066000021f000 */
[----:B------:R-:W-:Y:S01]  /*0ae0*/  IABS R17, R7 ;  /* 0x0000000700117213 */ /* 0x000fe20000000000 */
[----:B0-----:R-:W-:Y:S02]  /*0af0*/  HFMA2 R8, -RZ, RZ, 0, 0 ;  /* 0x00000000ff087431 */ /* 0x001fe400000001ff */
[----:B-1----:R-:W-:-:S04]  /*0b00*/  IMAD.MOV R11, RZ, RZ, -R9 ;  /* 0x000000ffff0b7224 */ /* 0x002fc800078e0a09 */
[----:B------:R-:W-:-:S04]  /*0b10*/  IMAD R11, R11, R4, RZ ;  /* 0x000000040b0b7224 */ /* 0x000fc800078e02ff */
[----:B------:R-:W-:-:S04]  /*0b20*/  IMAD.HI.U32 R16, R9, R11, R8 ;  /* 0x0000000b09107227 */ /* 0x000fc800078e0008 */
[----:B------:R-:W-:Y:S02]  /*0b30*/  IMAD.MOV.U32 R11, RZ, RZ, R10 ;  /* 0x000000ffff0b7224 */ /* 0x000fe400078e000a */
[----:B------:R-:W-:-:S04]  /*0b40*/  IMAD.HI.U32 R9, R16, R13, RZ ;  /* 0x0000000d10097227 */ /* 0x000fc800078e00ff */
[----:B------:R-:W-:-:S04]  /*0b50*/  IMAD.HI.U32 R8, R16, R11, RZ ;  /* 0x0000000b10087227 */ /* 0x000fc800078e00ff */
[----:B------:R-:W-:Y:S02]  /*0b60*/  IMAD.MOV R12, RZ, RZ, -R8 ;  /* 0x000000ffff0c7224 */ /* 0x000fe400078e0a08 */
[----:B------:R-:W-:Y:S02]  /*0b70*/  IMAD.MOV R15, RZ, RZ, -R9 ;  /* 0x000000ffff0f7224 */ /* 0x000fe400078e0a09 */
[C---:B------:R-:W-:Y:S02]  /*0b80*/  IMAD R9, R4.reuse, R12, R11 ;  /* 0x0000000c04097224 */ /* 0x040fe400078e020b */
[----:B------:R-:W-:Y:S02]  /*0b90*/  IMAD R11, R4, R15, R13 ;  /* 0x0000000f040b7224 */ /* 0x000fe400078e020d */
[----:B------:R-:W-:Y:S01]  /*0ba0*/  IMAD.HI.U32 R8, R16, R19, RZ ;  /* 0x0000001310087227 */ /* 0x000fe200078e00ff */
[C---:B------:R-:W-:Y:S02]  /*0bb0*/  ISETP.GT.U32.AND P1, PT, R4.reuse, R9, PT ;  /* 0x000000090400720c */ /* 0x040fe40003f24070 */
[----:B------:R-:W-:Y:S01]  /*0bc0*/  ISETP.GT.U32.AND P2, PT, R4, R11, PT ;  /* 0x0000000b0400720c */ /* 0x000fe20003f44070 */
[----:B------:R-:W-:-:S04]  /*0bd0*/  IMAD.HI.U32 R10, R16, R17, RZ ;  /* 0x00000011100a7227 */ /* 0x000fc800078e00ff */
[----:B------:R-:W-:Y:S02]  /*0be0*/  IMAD.MOV R8, RZ, RZ, -R8 ;  /* 0x000000ffff087224 */ /* 0x000fe400078e0a08 */
[----:B------:R-:W-:Y:S02]  /*0bf0*/  IMAD.MOV R10, RZ, RZ, -R10 ;  /* 0x000000ffff0a7224 */ /* 0x000fe400078e0a0a */
[C---:B------:R-:W-:Y:S02]  /*0c00*/  IMAD R15, R4.reuse, R8, R19 ;  /* 0x00000008040f7224 */ /* 0x040fe400078e0213 */
[C---:B------:R-:W-:Y:S02]  /*0c10*/  IMAD R13, R4.reuse, R10, R17 ;  /* 0x0000000a040d7224 */ /* 0x040fe400078e0211 */
[--C-:B------:R-:W-:Y:S01]  /*0c20*/  @!P1 IMAD.IADD R9, R9, 0x1, -R4.reuse ;  /* 0x0000000109099824 */ /* 0x100fe200078e0a04 */
[C---:B------:R-:W-:Y:S01]  /*0c30*/  ISETP.GT.U32.AND P4, PT, R4.reuse, R15, PT ;  /* 0x0000000f0400720c */ /* 0x040fe20003f84070 */
[----:B------:R-:W-:Y:S01]  /*0c40*/  @!P2 IMAD.IADD R11, R11, 0x1, -R4 ;  /* 0x000000010b0ba824 */ /* 0x000fe200078e0a04 */
[----:B------:R-:W-:-:S02]  /*0c50*/  ISETP.GT.U32.AND P3, PT, R4, R13, PT ;  /* 0x0000000d0400720c */ /* 0x000fc40003f64070 */
[C---:B------:R-:W-:Y:S02]  /*0c60*/  ISETP.GT.U32.AND P6, PT, R4.reuse, R9, PT ;  /* 0x000000090400720c */ /* 0x040fe40003fc4070 */
[----:B------:R-:W-:-:S07]  /*0c70*/  ISETP.GT.U32.AND P1, PT, R4, R11, PT ;  /* 0x0000000b0400720c */ /* 0x000fce0003f24070 */
[--C-:B------:R-:W-:Y:S01]  /*0c80*/  @!P4 IMAD.IADD R15, R15, 0x1, -R4.reuse ;  /* 0x000000010f0fc824 */ /* 0x100fe200078e0a04 */
[----:B------:R-:W-:Y:S01]  /*0c90*/  ISETP.GE.AND P4, PT, R5, RZ, PT ;  /* 0x000000ff0500720c */ /* 0x000fe20003f86270 */
[--C-:B------:R-:W-:Y:S02]  /*0ca0*/  @!P3 IMAD.IADD R13, R13, 0x1, -R4.reuse ;  /* 0x000000010d0db824 */ /* 0x100fe400078e0a04 */
[--C-:B------:R-:W-:Y:S01]  /*0cb0*/  @!P6 IMAD.IADD R9, R9, 0x1, -R4.reuse ;  /* 0x000000010909e824 */ /* 0x100fe200078e0a04 */
[C---:B------:R-:W-:Y:S01]  /*0cc0*/  ISETP.GT.U32.AND P3, PT, R4.reuse, R15, PT ;  /* 0x0000000f0400720c */ /* 0x040fe20003f64070 */
[----:B------:R-:W-:Y:S01]  /*0cd0*/  @!P1 IMAD.IADD R11, R11, 0x1, -R4 ;  /* 0x000000010b0b9824 */ /* 0x000fe200078e0a04 */
[----:B------:R-:W-:Y:S02]  /*0ce0*/  ISETP.GT.U32.AND P2, PT, R4, R13, PT ;  /* 0x0000000d0400720c */ /* 0x000fe40003f44070 */
[----:B------:R-:W-:Y:S01]  /*0cf0*/  ISETP.GE.AND P6, PT, R7, RZ, PT ;  /* 0x000000ff0700720c */ /* 0x000fe20003fc6270 */
[----:B------:R-:W-:Y:S01]  /*0d00*/  @!P5 IMAD.MOV R11, RZ, RZ, -R11 ;  /* 0x000000ffff0bd224 */ /* 0x000fe200078e0a0b */
[----:B------:R-:W-:-:S03]  /*0d10*/  ISETP.GE.AND P1, PT, R18, RZ, PT ;  /* 0x000000ff1200720c */ /* 0x000fc60003f26270 */
[----:B------:R-:W-:-:S04]  /*0d20*/  @!P4 IMAD.MOV R9, RZ, RZ, -R9 ;  /* 0x000000ffff09c224 */ /* 0x000fc800078e0a09 */
[----:B------:R-:W-:Y:S02]  /*0d30*/  @!P3 IADD3 R15, PT, PT, R15, -R4, RZ ;  /* 0x800000040f0fb210 */ /* 0x000fe40007ffe0ff */
[----:B------:R-:W-:Y:S01]  /*0d40*/  @!P2 IMAD.IADD R13, R13, 0x1, -R4 ;  /* 0x000000010d0da824 */ /* 0x000fe200078e0a04 */
[----:B------:R-:W-:Y:S02]  /*0d50*/  ISETP.NE.AND P2, PT, R2, RZ, PT ;  /* 0x000000ff0200720c */ /* 0x000fe40003f45270 */
[C---:B------:R-:W-:Y:S01]  /*0d60*/  LEA R4, R3.reuse, UR4, 0x2 ;  /* 0x0000000403047c11 */ /* 0x040fe2000f8e10ff */
[----:B------:R-:W-:Y:S01]  /*0d70*/  @!P6 IMAD.MOV R13, RZ, RZ, -R13 ;  /* 0x000000ffff0de224 */ /* 0x000fe200078e0a0d */
[C---:B------:R-:W-:Y:S01]  /*0d80*/  SEL R9, R6.reuse, R9, !P2 ;  /* 0x0000000906097207 */ /* 0x040fe20005000000 */
[----:B------:R-:W-:Y:S01]  /*0d90*/  @!P1 IMAD.MOV R15, RZ, RZ, -R15 ;  /* 0x000000ffff0f9224 */ /* 0x000fe200078e0a0f */
[C---:B------:R-:W-:Y:S01]  /*0da0*/  SEL R11, R6.reuse, R11, !P2 ;  /* 0x0000000b060b7207 */ /* 0x040fe20005000000 */
[----:B------:R-:W-:Y:S01]  /*0db0*/  VIADD R3, R3, 0x4 ;  /* 0x0000000403037836 */ /* 0x000fe20000000000 */
[C---:B------:R-:W-:Y:S01]  /*0dc0*/  SEL R13, R6.reuse, R13, !P2 ;  /* 0x0000000d060d7207 */ /* 0x040fe20005000000 */
[----:B------:R1:W-:Y:S01]  /*0dd0*/  STS [R4], R9 ;  /* 0x0000000904007388 */ /* 0x0003e20000000800 */
[----:B------:R-:W-:-:S03]  /*0de0*/  SEL R15, R6, R15, !P2 ;  /* 0x0000000f060f7207 */ /* 0x000fc60005000000 */
[----:B------:R1:W-:Y:S04]  /*0df0*/  STS [R4+0x4], R11 ;  /* 0x0000040b04007388 */ /* 0x0003e80000000800 */
[----:B------:R1:W-:Y:S04]  /*0e00*/  STS [R4+0x8], R13 ;  /* 0x0000080d04007388 */ /* 0x0003e80000000800 */
[----:B------:R1:W-:Y:S02]  /*0e10*/  STS [R4+0xc], R15 ;  /* 0x00000c0f04007388 */ /* 0x0003e40000000800 */
.L_x_11:
[----:B------:R-:W-:Y:S05]  /*0e20*/  @!P0 BRA `(.L_x_8) ;  /* 0x00000004003c8947 */ /* 0x000fea0003800000 */
[----:B------:R-:W-:Y:S01]  /*0e30*/  ISETP.NE.AND P1, PT, R14, 0x1, PT ;  /* 0x000000010e00780c */ /* 0x000fe20003f25270 */
[----:B------:R-:W-:Y:S01]  /*0e40*/  BSSY.RECONVERGENT B1, `(.L_x_12) ;  /* 0x000002f000017945 */ /* 0x000fe20003800200 */
[----:B01----:R-:W-:-:S04]  /*0e50*/  LOP3.LUT R4, R2, 0x1, RZ, 0xc0, !PT ;  /* 0x0000000102047812 */ /* 0x003fc800078ec0ff */
[----:B------:R-:W-:-:S07]  /*0e60*/  ISETP.NE.U32.AND P0, PT, R4, 0x1, PT ;  /* 0x000000010400780c */ /* 0x000fce0003f05070 */
[----:B------:R-:W-:Y:S06]  /*0e70*/  @!P1 BRA `(.L_x_13) ;  /* 0x0000000000ac9947 */ /* 0x000fec0003800000 */
[----:B------:R-:W-:Y:S01]  /*0e80*/  IABS R10, R2 ;  /* 0x00000002000a7213 */ /* 0x000fe20000000000 */
[----:B------:R-:W0:Y:S01]  /*0e90*/  LDCU UR4, c[0x0][0x398] ;  /* 0x00007300ff0477ac */ /* 0x000e220008000800 */
[----:B------:R-:W1:Y:S02]  /*0ea0*/  S2UR UR5, SR_CgaCtaId ;  /* 0x00000000000579c3 */ /* 0x000e640000008800 */
[----:B------:R-:W2:Y:S08]  /*0eb0*/  I2F.RP R7, R10 ;  /* 0x0000000a00077306 */ /* 0x000eb00000209400 */
[----:B--2---:R-:W2:Y:S01]  /*0ec0*/  MUFU.RCP R7, R7 ;  /* 0x0000000700077308 */ /* 0x004ea20000001000 */
[----:B0-----:R-:W-:Y:S01]  /*0ed0*/  VIADD R9, R3, UR4 ;  /* 0x0000000403097c36 */ /* 0x001fe20008000000 */
[----:B------:R-:W-:-:S03]  /*0ee0*/  UMOV UR4, 0x400 ;  /* 0x0000040000047882 */ /* 0x000fc60000000000 */
[----:B------:R-:W-:Y:S01]  /*0ef0*/  VIADD R6, R9, 0x1 ;  /* 0x0000000109067836 */ /* 0x000fe20000000000 */
[----:B-1----:R-:W-:-:S04]  /*0f00*/  ULEA UR4, UR5, UR4, 0x18 ;  /* 0x0000000405047291 */ /* 0x002fc8000f8ec0ff */
[----:B------:R-:W-:Y:S02]  /*0f10*/  IABS R8, R6 ;  /* 0x0000000600087213 */ /* 0x000fe40000000000 */
[----:B------:R-:W-:Y:S02]  /*0f20*/  ISETP.GE.AND P4, PT, R6, RZ, PT ;  /* 0x000000ff0600720c */ /* 0x000fe40003f86270 */
[----:B------:R-:W-:Y:S01]  /*0f30*/  LOP3.LUT R6, RZ, R2, RZ, 0x33, !PT ;  /* 0x00000002ff067212 */ /* 0x000fe200078e33ff */
[----:B--2---:R-:W-:Y:S01]  /*0f40*/  VIADD R4, R7, 0xffffffe ;  /* 0x0ffffffe07047836 */ /* 0x004fe20000000000 */
[----:B------:R-:W-:-:S03]  /*0f50*/  IABS R7, R9 ;  /* 0x0000000900077213 */ /* 0x000fc60000000000 */
[----:B------:R0:W1:Y:S02]  /*0f60*/  F2I.FTZ.U32.TRUNC.NTZ R5, R4 ;  /* 0x0000000400057305 */ /* 0x000064000021f000 */
[----:B0-----:R-:W-:Y:S02]  /*0f70*/  IMAD.MOV.U32 R4, RZ, RZ, RZ ;  /* 0x000000ffff047224 */ /* 0x001fe400078e00ff */
[----:B-1----:R-:W-:-:S04]  /*0f80*/  IMAD.MOV R11, RZ, RZ, -R5 ;  /* 0x000000ffff0b7224 */ /* 0x002fc800078e0a05 */
[----:B------:R-:W-:-:S04]  /*0f90*/  IMAD R11, R11, R10, RZ ;  /* 0x0000000a0b0b7224 */ /* 0x000fc800078e02ff */
[----:B------:R-:W-:-:S06]  /*0fa0*/  IMAD.HI.U32 R5, R5, R11, R4 ;  /* 0x0000000b05057227 */ /* 0x000fcc00078e0004 */
[----:B------:R-:W-:-:S04]  /*0fb0*/  IMAD.HI.U32 R4, R5, R7, RZ ;  /* 0x0000000705047227 */ /* 0x000fc800078e00ff */
[----:B------:R-:W-:-:S04]  /*0fc0*/  IMAD.HI.U32 R5, R5, R8, RZ ;  /* 0x0000000805057227 */ /* 0x000fc800078e00ff */
[----:B------:R-:W-:Y:S02]  /*0fd0*/  IMAD.MOV R4, RZ, RZ, -R4 ;  /* 0x000000ffff047224 */ /* 0x000fe400078e0a04 */
[----:B------:R-:W-:Y:S02]  /*0fe0*/  IMAD.MOV R5, RZ, RZ, -R5 ;  /* 0x000000ffff057224 */ /* 0x000fe400078e0a05 */
[C---:B------:R-:W-:Y:S01]  /*0ff0*/  IMAD R4, R10.reuse, R4, R7 ;  /* 0x000000040a047224 */ /* 0x040fe200078e0207 */
[C---:B------:R-:W-:Y:S01]  /*1000*/  LEA R7, R3.reuse, UR4, 0x2 ;  /* 0x0000000403077c11 */ /* 0x040fe2000f8e10ff */
[C---:B------:R-:W-:Y:S02]  /*1010*/  IMAD R5, R10.reuse, R5, R8 ;  /* 0x000000050a057224 */ /* 0x040fe400078e0208 */
[----:B------:R-:W-:Y:S01]  /*1020*/  VIADD R3, R3, 0x2 ;  /* 0x0000000203037836 */ /* 0x000fe20000000000 */
[C---:B------:R-:W-:Y:S02]  /*1030*/  ISETP.GT.U32.AND P1, PT, R10.reuse, R4, PT ;  /* 0x000000040a00720c */ /* 0x040fe40003f24070 */
[----:B------:R-:W-:-:S11]  /*1040*/  ISETP.GT.U32.AND P2, PT, R10, R5, PT ;  /* 0x000000050a00720c */ /* 0x000fd60003f44070 */
[--C-:B------:R-:W-:Y:S02]  /*1050*/  @!P1 IMAD.IADD R4, R4, 0x1, -R10.reuse ;  /* 0x0000000104049824 */ /* 0x100fe400078e0a0a */
[----:B------:R-:W-:Y:S01]  /*1060*/  @!P2 IMAD.IADD R5, R5, 0x1, -R10 ;  /* 0x000000010505a824 */ /* 0x000fe200078e0a0a */
[----:B------:R-:W-:Y:S02]  /*1070*/  ISETP.GE.AND P2, PT, R9, RZ, PT ;  /* 0x000000ff0900720c */ /* 0x000fe40003f46270 */
[C---:B------:R-:W-:Y:S02]  /*1080*/  ISETP.GT.U32.AND P1, PT, R10.reuse, R4, PT ;  /* 0x000000040a00720c */ /* 0x040fe40003f24070 */
[----:B------:R-:W-:-:S11]  /*1090*/  ISETP.GT.U32.AND P3, PT, R10, R5, PT ;  /* 0x000000050a00720c */ /* 0x000fd60003f64070 */
[----:B------:R-:W-:Y:S02]  /*10a0*/  @!P1 IADD3 R4, PT, PT, R4, -R10, RZ ;  /* 0x8000000a04049210 */ /* 0x000fe40007ffe0ff */
[----:B------:R-:W-:Y:S01]  /*10b0*/  @!P3 IMAD.IADD R5, R5, 0x1, -R10 ;  /* 0x000000010505b824 */ /* 0x000fe200078e0a0a */
[----:B------:R-:W-:Y:S02]  /*10c0*/  ISETP.NE.AND P1, PT, R2, RZ, PT ;  /* 0x000000ff0200720c */ /* 0x000fe40003f25270 */
[----:B------:R-:W-:Y:S02]  /*10d0*/  @!P2 IMAD.MOV R4, RZ, RZ, -R4 ;  /* 0x000000ffff04a224 */ /* 0x000fe400078e0a04 */
[----:B------:R-:W-:-:S03]  /*10e0*/  @!P4 IMAD.MOV R5, RZ, RZ, -R5 ;  /* 0x000000ffff05c224 */ /* 0x000fc600078e0a05 */
[C---:B------:R-:W-:Y:S02]  /*10f0*/  SEL R4, R6.reuse, R4, !P1 ;  /* 0x0000000406047207 */ /* 0x040fe40004800000 */
[----:B------:R-:W-:-:S03]  /*1100*/  SEL R5, R6, R5, !P1 ;  /* 0x0000000506057207 */ /* 0x000fc60004800000 */
[----:B------:R0:W-:Y:S04]  /*1110*/  STS [R7], R4 ;  /* 0x0000000407007388 */ /* 0x0001e80000000800 */
[----:B------:R0:W-:Y:S02]  /*1120*/  STS [R7+0x4], R5 ;  /* 0x0000040507007388 */ /* 0x0001e40000000800 */
.L_x_13:
[----:B------:R-:W-:Y:S05]  /*1130*/  BSYNC.RECONVERGENT B1 ;  /* 0x0000000000017941 */ /* 0x000fea0003800200 */
.L_x_12:
[----:B------:R-:W-:Y:S05]  /*1140*/  @P0 BRA `(.L_x_8) ;  /* 0x0000000000740947 */ /* 0x000fea0003800000 */
[----:B0-----:R-:W-:Y:S01]  /*1150*/  IABS R7, R2 ;  /* 0x0000000200077213 */ /* 0x001fe20000000000 */
[----:B------:R-:W0:Y:S01]  /*1160*/  LDCU UR4, c[0x0][0x398] ;  /* 0x00007300ff0477ac */ /* 0x000e220008000800 */
[----:B------:R-:W1:Y:S01]  /*1170*/  S2UR UR5, SR_CgaCtaId ;  /* 0x00000000000579c3 */ /* 0x000e620000008800 */
[----:B------:R-:W-:Y:S01]  /*1180*/  ISETP.NE.AND P2, PT, R2, RZ, PT ;  /* 0x000000ff0200720c */ /* 0x000fe20003f45270 */
[----:B------:R-:W2:Y:S08]  /*1190*/  I2F.RP R8, R7 ;  /* 0x0000000700087306 */ /* 0x000eb00000209400 */
[----:B--2---:R-:W2:Y:S01]  /*11a0*/  MUFU.RCP R8, R8 ;  /* 0x0000000800087308 */ /* 0x004ea20000001000 */
[----:B0-----:R-:W-:Y:S01]  /*11b0*/  VIADD R6, R3, UR4 ;  /* 0x0000000403067c36 */ /* 0x001fe20008000000 */
[----:B------:R-:W-:-:S04]  /*11c0*/  UMOV UR4, 0x400 ;  /* 0x0000040000047882 */ /* 0x000fc80000000000 */
[----:B------:R-:W-:Y:S01]  /*11d0*/  IABS R10, R6 ;  /* 0x00000006000a7213 */ /* 0x000fe20000000000 */
[----:B-1----:R-:W-:Y:S01]  /*11e0*/  ULEA UR4, UR5, UR4, 0x18 ;  /* 0x0000000405047291 */ /* 0x002fe2000f8ec0ff */
[----:B------:R-:W-:-:S05]  /*11f0*/  ISETP.GE.AND P1, PT, R6, RZ, PT ;  /* 0x000000ff0600720c */ /* 0x000fca0003f26270 */
[----:B------:R-:W-:Y:S01]  /*1200*/  LEA R3, R3, UR4, 0x2 ;  /* 0x0000000403037c11 */ /* 0x000fe2000f8e10ff */
[----:B--2---:R-:W-:-:S04]  /*1210*/  VIADD R9, R8, 0xffffffe ;  /* 0x0ffffffe08097836 */ /* 0x004fc80000000000 */
[----:B------:R-:W0:Y:S02]  /*1220*/  F2I.FTZ.U32.TRUNC.NTZ R5, R9 ;  /* 0x0000000900057305 */ /* 0x000e24000021f000 */
[----:B0-----:R-:W-:-:S04]  /*1230*/  IMAD.MOV R4, RZ, RZ, -R5 ;  /* 0x000000ffff047224 */ /* 0x001fc800078e0a05 */
[----:B------:R-:W-:Y:S02]  /*1240*/  IMAD R11, R4, R7, RZ ;  /* 0x00000007040b7224 */ /* 0x000fe400078e02ff */
[----:B------:R-:W-:-:S04]  /*1250*/  IMAD.MOV.U32 R4, RZ, RZ, RZ ;  /* 0x000000ffff047224 */ /* 0x000fc800078e00ff */
[----:B------:R-:W-:-:S04]  /*1260*/  IMAD.HI.U32 R4, R5, R11, R4 ;  /* 0x0000000b05047227 */ /* 0x000fc800078e0004 */
[----:B------:R-:W-:-:S04]  /*1270*/  IMAD.MOV.U32 R5, RZ, RZ, R10 ;  /* 0x000000ffff057224 */ /* 0x000fc800078e000a */
[----:B------:R-:W-:-:S04]  /*1280*/  IMAD.HI.U32 R4, R4, R5, RZ ;  /* 0x0000000504047227 */ /* 0x000fc800078e00ff */
[----:B------:R-:W-:-:S04]  /*1290*/  IMAD.MOV R4, RZ, RZ, -R4 ;  /* 0x000000ffff047224 */ /* 0x000fc800078e0a04 */
[----:B------:R-:W-:-:S05]  /*12a0*/  IMAD R4, R7, R4, R5 ;  /* 0x0000000407047224 */ /* 0x000fca00078e0205 */
[----:B------:R-:W-:-:S13]  /*12b0*/  ISETP.GT.U32.AND P0, PT, R7, R4, PT ;  /* 0x000000040700720c */ /* 0x000fda0003f04070 */
[----:B------:R-:W-:-:S05]  /*12c0*/  @!P0 IMAD.IADD R4, R4, 0x1, -R7 ;  /* 0x0000000104048824 */ /* 0x000fca00078e0a07 */
[----:B------:R-:W-:-:S13]  /*12d0*/  ISETP.GT.U32.AND P0, PT, R7, R4, PT ;  /* 0x000000040700720c */ /* 0x000fda0003f04070 */
[----:B------:R-:W-:-:S04]  /*12e0*/  @!P0 IMAD.IADD R4, R4, 0x1, -R7 ;  /* 0x0000000104048824 */ /* 0x000fc800078e0a07 */
[----:B------:R-:W-:Y:S01]  /*12f0*/  @!P1 IMAD.MOV R4, RZ, RZ, -R4 ;  /* 0x000000ffff049224 */ /* 0x000fe200078e0a04 */
[----:B------:R-:W-:-:S05]  /*1300*/  @!P2 LOP3.LUT R4, RZ, R2, RZ, 0x33, !PT ;  /* 0x00000002ff04a212 */ /* 0x000fca00078e33ff */
[----:B------:R2:W-:Y:S02]  /*1310*/  STS [R3], R4 ;  /* 0x0000000403007388 */ /* 0x0005e40000000800 */
.L_x_8:
[----:B------:R-:W-:Y:S05]  /*1320*/  BSYNC.RECONVERGENT B0 ;  /* 0x0000000000007941 */ /* 0x000fea0003800200 */
.L_x_7:
[----:B------:R-:W-:Y:S06]  /*1330*/  BAR.SYNC.DEFER_BLOCKING 0x0 ;  /* 0x0000000000007b1d */ /* 0x000fec0000010000 */
[----:B------:R-:W0:Y:S02]  /*1340*/  LDCU UR4, c[0x0][0x398] ;  /* 0x00007300ff0477ac */ /* 0x000e240008000800 */
[----:B012---:R-:W-:Y:S01]  /*1350*/  IMAD R4, R0, UR4, RZ ;  /* 0x0000000400047c24 */ /* 0x007fe2000f8e02ff */
[----:B------:R-:W0:Y:S01]  /*1360*/  S2UR UR6, SR_CLOCKLO ;  /* 0x00000000000679c3 */ /* 0x000e220000005000 */
[----:B------:R-:W-:-:S07]  /*1370*/  NOP ;  /* 0x0000000000007918 */ /* 0x000fce0000000000 */
[----:B------:R-:W1:Y:S01]  /*1380*/  LDC R2, c[0x0][0x390] ;  /* 0x0000e400ff027b82 */ /* 0x000e620000000800 */
[----:B------:R-:W2:Y:S01]  /*1390*/  LDCU.64 UR8, c[0x0][0x358] ;  /* 0x00006b00ff0877ac */ /* 0x000ea20008000a00 */
[----:B-1----:R-:W-:-:S13]  /*13a0*/  ISETP.GE.AND P0, PT, R2, 0x1, PT ;  /* 0x000000010200780c */ /* 0x002fda0003f06270 */
[----:B0-2---:R-:W-:Y:S05]  /*13b0*/  @!P0 BRA `(.L_x_14) ;  /* 0x0000000400788947 */ /* 0x005fea0003800000 */
[C---:B------:R-:W-:Y:S02]  /*13c0*/  ISETP.GE.U32.AND P0, PT, R2.reuse, 0x10, PT ;  /* 0x000000100200780c */ /* 0x040fe40003f06070 */
[----:B------:R-:W-:-:S04]  /*13d0*/  LOP3.LUT R10, R2, 0xf, RZ, 0xc0, !PT ;  /* 0x0000000f020a7812 */ /* 0x000fc800078ec0ff */
[----:B------:R-:W-:-:S07]  /*13e0*/  ISETP.NE.AND P1, PT, R10, RZ, PT ;  /* 0x000000ff0a00720c */ /* 0x000fce0003f25270 */
[----:B------:R-:W-:Y:S06]  /*13f0*/  @!P0 BRA `(.L_x_15) ;  /* 0x0000000000a08947 */ /* 0x000fec0003800000 */
[----:B------:R-:W0:Y:S01]  /*1400*/  S2UR UR5, SR_CgaCtaId ;  /* 0x00000000000579c3 */ /* 0x000e220000008800 */
[----:B------:R-:W-:Y:S01]  /*1410*/  LOP3.LUT R3, R2, 0x7ffffff0, RZ, 0xc0, !PT ;  /* 0x7ffffff002037812 */ /* 0x000fe200078ec0ff */
[----:B------:R-:W-:-:S03]  /*1420*/  UMOV UR4, 0x400 ;  /* 0x0000040000047882 */ /* 0x000fc60000000000 */
[----:B------:R-:W-:Y:S01]  /*1430*/  IADD3 R3, PT, PT, -R3, RZ, RZ ;  /* 0x000000ff03037210 */ /* 0x000fe20007ffe1ff */
[----:B0-----:R-:W-:-:S12]  /*1440*/  ULEA UR4, UR5, UR4, 0x18 ;  /* 0x0000000405047291 */ /* 0x001fd8000f8ec0ff */
.L_x_16:
[----:B0-----:R-:W-:Y:S01]  /*1450*/  LEA R4, R4, UR4, 0x2 ;  /* 0x0000000404047c11 */ /* 0x001fe2000f8e10ff */
[----:B------:R-:W-:-:S05]  /*1460*/  VIADD R3, R3, 0x10 ;  /* 0x0000001003037836 */ /* 0x000fca0000000000 */
[----:B------:R-:W0:Y:S01]  /*1470*/  LDS R4, [R4] ;  /* 0x0000000004047984 */ /* 0x000e220000000800 */
[----:B------:R-:W-:Y:S02]  /*1480*/  ISETP.NE.AND P0, PT, R3, RZ, PT ;  /* 0x000000ff0300720c */ /* 0x000fe40003f05270 */
[----:B0-----:R-:W-:-:S06]  /*1490*/  LEA R5, R4, UR4, 0x2 ;  /* 0x0000000404057c11 */ /* 0x001fcc000f8e10ff */
[----:B------:R-:W0:Y:S02]  /*14a0*/  LDS R5, [R5] ;  /* 0x0000000005057984 */ /* 0x000e240000000800 */
        /* <DEDUP_REMOVED lines=27> */
[----:B------:R-:W0:Y:S01]  /*1660*/  LDS R4, [R4] ;  /* 0x0000000004047984 */ /* 0x000e220000000800 */
[----:B------:R-:W-:Y:S05]  /*1670*/  @P0 BRA `(.L_x_16) ;  /* 0xfffffffc00740947 */ /* 0x000fea000383ffff */
.L_x_15:
[----:B------:R-:W-:Y:S05]  /*1680*/  @!P1 BRA `(.L_x_14) ;  /* 0x0000000000c49947 */ /* 0x000fea0003800000 */
[----:B------:R-:W-:Y:S02]  /*1690*/  ISETP.GE.U32.AND P0, PT, R10, 0x8, PT ;  /* 0x000000080a00780c */ /* 0x000fe40003f06070 */
[----:B------:R-:W-:-:S04]  /*16a0*/  LOP3.LUT R11, R2, 0x7, RZ, 0xc0, !PT ;  /* 0x00000007020b7812 */ /* 0x000fc800078ec0ff */
[----:B------:R-:W-:-:S07]  /*16b0*/  ISETP.NE.AND P1, PT, R11, RZ, PT ;  /* 0x000000ff0b00720c */ /* 0x000fce0003f25270 */
[----:B------:R-:W-:Y:S06]  /*16c0*/  @!P0 BRA `(.L_x_17) ;  /* 0x00000000004c8947 */ /* 0x000fec0003800000 */
[----:B------:R-:W1:Y:S01]  /*16d0*/  S2UR UR5, SR_CgaCtaId ;  /* 0x00000000000579c3 */ /* 0x000e620000008800 */
[----:B------:R-:W-:Y:S02]  /*16e0*/  UMOV UR4, 0x400 ;  /* 0x0000040000047882 */ /* 0x000fe40000000000 */
[----:B-1----:R-:W-:-:S06]  /*16f0*/  ULEA UR4, UR5, UR4, 0x18 ;  /* 0x0000000405047291 */ /* 0x002fcc000f8ec0ff */
        /* <DEDUP_REMOVED lines=15> */
[----:B------:R-:W1:Y:S02]  /*17f0*/  LDS R4, [R4] ;  /* 0x0000000004047984 */ /* 0x000e640000000800 */
.L_x_17:
[----:B------:R-:W-:Y:S05]  /*1800*/  @!P1 BRA `(.L_x_14) ;  /* 0x0000000000649947 */ /* 0x000fea0003800000 */
[----:B------:R-:W-:Y:S02]  /*1810*/  ISETP.GE.U32.AND P0, PT, R11, 0x4, PT ;  /* 0x000000040b00780c */ /* 0x000fe40003f06070 */
[----:B------:R-:W-:-:S04]  /*1820*/  LOP3.LUT R3, R2, 0x3, RZ, 0xc0, !PT ;  /* 0x0000000302037812 */ /* 0x000fc800078ec0ff */
[----:B------:R-:W-:-:S07]  /*1830*/  ISETP.NE.AND P1, PT, R3, RZ, PT ;  /* 0x000000ff0300720c */ /* 0x000fce0003f25270 */
[----:B------:R-:W-:Y:S06]  /*1840*/  @!P0 BRA `(.L_x_18) ;  /* 0x00000000002c8947 */ /* 0x000fec0003800000 */
[----:B------:R-:W2:Y:S01]  /*1850*/  S2UR UR5, SR_CgaCtaId ;  /* 0x00000000000579c3 */ /* 0x000ea20000008800 */
[----:B------:R-:W-:Y:S02]  /*1860*/  UMOV UR4, 0x400 ;  /* 0x0000040000047882 */ /* 0x000fe40000000000 */
[----:B--2---:R-:W-:-:S06]  /*1870*/  ULEA UR4, UR5, UR4, 0x18 ;  /* 0x0000000405047291 */ /* 0x004fcc000f8ec0ff */
[----:B01----:R-:W-:-:S06]  /*1880*/  LEA R5, R4, UR4, 0x2 ;  /* 0x0000000404057c11 */ /* 0x003fcc000f8e10ff */
[----:B------:R-:W0:Y:S02]  /*1890*/  LDS R5, [R5] ;  /* 0x0000000005057984 */ /* 0x000e240000000800 */
[----:B0-----:R-:W-:-:S06]  /*18a0*/  LEA R6, R5, UR4, 0x2 ;  /* 0x0000000405067c11 */ /* 0x001fcc000f8e10ff */
[----:B------:R-:W0:Y:S02]  /*18b0*/  LDS R6, [R6] ;  /* 0x0000000006067984 */ /* 0x000e240000000800 */
[----:B0-----:R-:W-:-:S06]  /*18c0*/  LEA R7, R6, UR4, 0x2 ;  /* 0x0000000406077c11 */ /* 0x001fcc000f8e10ff */
[----:B------:R-:W0:Y:S02]  /*18d0*/  LDS R7, [R7] ;  /* 0x0000000007077984 */ /* 0x000e240000000800 */
[----:B0-----:R-:W-:-:S06]  /*18e0*/  LEA R4, R7, UR4, 0x2 ;  /* 0x0000000407047c11 */ /* 0x001fcc000f8e10ff */
[----:B------:R-:W2:Y:S02]  /*18f0*/  LDS R4, [R4] ;  /* 0x0000000004047984 */ /* 0x000ea40000000800 */
.L_x_18:
[----:B------:R-:W-:Y:S05]  /*1900*/  @!P1 BRA `(.L_x_14) ;  /* 0x0000000000249947 */ /* 0x000fea0003800000 */
[----:B------:R-:W3:Y:S01]  /*1910*/  S2UR UR5, SR_CgaCtaId ;  /* 0x00000000000579c3 */ /* 0x000ee20000008800 */
[----:B------:R-:W-:Y:S01]  /*1920*/  IMAD.MOV R3, RZ, RZ, -R3 ;  /* 0x000000ffff037224 */ /* 0x000fe200078e0a03 */
[----:B------:R-:W-:Y:S02]  /*1930*/  UMOV UR4, 0x400 ;  /* 0x0000040000047882 */ /* 0x000fe40000000000 */
[----:B---3--:R-:W-:-:S12]  /*1940*/  ULEA UR4, UR5, UR4, 0x18 ;  /* 0x0000000405047291 */ /* 0x008fd8000f8ec0ff */
.L_x_19:
[----:B0123--:R-:W-:Y:S01]  /*1950*/  LEA R4, R4, UR4, 0x2 ;  /* 0x0000000404047c11 */ /* 0x00ffe2000f8e10ff */
[----:B------:R-:W-:-:S05]  /*1960*/  VIADD R3, R3, 0x1 ;  /* 0x0000000103037836 */ /* 0x000fca0000000000 */
[----:B------:R-:W3:Y:S01]  /*1970*/  LDS R4, [R4] ;  /* 0x0000000004047984 */ /* 0x000ee20000000800 */
[----:B------:R-:W-:-:S13]  /*1980*/  ISETP.NE.AND P0, PT, R3, RZ, PT ;  /* 0x000000ff0300720c */ /* 0x000fda0003f05270 */
[----:B------:R-:W-:Y:S05]  /*1990*/  @P0 BRA `(.L_x_19) ;  /* 0xfffffffc00ec0947 */ /* 0x000fea000383ffff */
.L_x_14:
[----:B------:R-:W-:Y:S02]  /*19a0*/  CS2R.32 R3, SR_CLOCKLO ;  /* 0x0000000000037805 */ /* 0x000fe40000005000 */
[----:B------:R-:W-:-:S03]  /*19b0*/  IABS R9, R2 ;  /* 0x0000000200097213 */ /* 0x000fc60000000000 */
[----:B------:R-:W-:Y:S01]  /*19c0*/  VIADD R3, R3, -UR6 ;  /* 0x8000000603037c36 */ /* 0x000fe20008000000 */
[----:B------:R-:W4:Y:S01]  /*19d0*/  LDCU UR4, c[0x0][0x360] ;  /* 0x00006c00ff0477ac */ /* 0x000f220008000800 */
[----:B------:R-:W-:Y:S06]  /*19e0*/  BAR.SYNC.DEFER_BLOCKING 0x0 ;  /* 0x0000000000007b1d */ /* 0x000fec0000010000 */
[----:B------:R-:W5:Y:S08]  /*19f0*/  I2F.RP R5, R9 ;  /* 0x0000000900057306 */ /* 0x000f700000209400 */
[----:B-----5:R-:W5:Y:S02]  /*1a00*/  MUFU.RCP R5, R5 ;  /* 0x0000000500057308 */ /* 0x020f640000001000 */
[----:B-----5:R-:W-:-:S06]  /*1a10*/  VIADD R6, R5, 0xffffffe ;  /* 0x0ffffffe05067836 */ /* 0x020fcc0000000000 */
[----:B------:R5:W3:Y:S02]  /*1a20*/  F2I.FTZ.U32.TRUNC.NTZ R7, R6 ;  /* 0x0000000600077305 */ /* 0x000ae4000021f000 */
[----:B-----5:R-:W-:Y:S02]  /*1a30*/  IMAD.MOV.U32 R6, RZ, RZ, RZ ;  /* 0x000000ffff067224 */ /* 0x020fe400078e00ff */
[----:B---3--:R-:W-:-:S04]  /*1a40*/  IMAD.MOV R8, RZ, RZ, -R7 ;  /* 0x000000ffff087224 */ /* 0x008fc800078e0a07 */
[----:B------:R-:W-:Y:S01]  /*1a50*/  IMAD R11, R8, R9, RZ ;  /* 0x00000009080b7224 */ /* 0x000fe200078e02ff */
[----:B------:R-:W-:Y:S02]  /*1a60*/  IABS R8, R3 ;  /* 0x0000000300087213 */ /* 0x000fe40000000000 */
[----:B------:R-:W-:Y:S01]  /*1a70*/  LOP3.LUT R3, R3, R2, RZ, 0x3c, !PT ;  /* 0x0000000203037212 */ /* 0x000fe200078e3cff */
[----:B------:R-:W-:Y:S02]  /*1a80*/  IMAD.HI.U32 R7, R7, R11, R6 ;  /* 0x0000000b07077227 */ /* 0x000fe400078e0006 */
[----:B------:R-:W4:Y:S01]  /*1a90*/  S2R R11, SR_CTAID.X ;  /* 0x00000000000b7919 */ /* 0x000f220000002500 */
[----:B------:R-:W-:-:S03]  /*1aa0*/  ISETP.GE.AND P2, PT, R3, RZ, PT ;  /* 0x000000ff0300720c */ /* 0x000fc60003f46270 */
[----:B------:R-:W-:-:S04]  /*1ab0*/  IMAD.HI.U32 R5, R7, R8, RZ ;  /* 0x0000000807057227 */ /* 0x000fc800078e00ff */
[----:B------:R-:W-:-:S04]  /*1ac0*/  IMAD.MOV R7, RZ, RZ, -R5 ;  /* 0x000000ffff077224 */ /* 0x000fc800078e0a05 */
[C---:B------:R-:W-:Y:S02]  /*1ad0*/  IMAD R8, R9.reuse, R7, R8 ;  /* 0x0000000709087224 */ /* 0x040fe400078e0208 */
[----:B------:R-:W3:Y:S03]  /*1ae0*/  LDC.64 R6, c[0x0][0x380] ;  /* 0x0000e000ff067b82 */ /* 0x000ee60000000a00 */
[----:B------:R-:W-:-:S13]  /*1af0*/  ISETP.GT.U32.AND P1, PT, R9, R8, PT ;  /* 0x000000080900720c */ /* 0x000fda0003f24070 */
[----:B------:R-:W-:Y:S02]  /*1b00*/  @!P1 IMAD.IADD R8, R8, 0x1, -R9 ;  /* 0x0000000108089824 */ /* 0x000fe400078e0a09 */
[----:B------:R-:W-:Y:S01]  /*1b10*/  @!P1 VIADD R5, R5, 0x1 ;  /* 0x0000000105059836 */ /* 0x000fe20000000000 */
[----:B------:R-:W-:Y:S01]  /*1b20*/  ISETP.NE.AND P1, PT, R2, RZ, PT ;  /* 0x000000ff0200720c */ /* 0x000fe20003f25270 */
[----:B----4-:R-:W-:Y:S01]  /*1b30*/  IMAD R3, R11, UR4, R0 ;  /* 0x000000040b037c24 */ /* 0x010fe2000f8e0200 */
[----:B------:R-:W-:Y:S02]  /*1b40*/  ISETP.GE.U32.AND P0, PT, R8, R9, PT ;  /* 0x000000090800720c */ /* 0x000fe40003f06070 */
[----:B------:R-:W4:Y:S01]  /*1b50*/  LDC.64 R8, c[0x0][0x388] ;  /* 0x0000e200ff087b82 */ /* 0x000f220000000a00 */
[----:B---3--:R-:W-:-:S05]  /*1b60*/  IMAD.WIDE.U32 R6, R3, 0x4, R6 ;  /* 0x0000000403067825 */ /* 0x008fca00078e0006 */
[----:B012---:R-:W-:Y:S05]  /*1b70*/  STG.E desc[UR8][R6.64], R4 ;  /* 0x0000000406007986 */ /* 0x007fea000c101908 */
[----:B------:R-:W-:-:S04]  /*1b80*/  @P0 VIADD R5, R5, 0x1 ;  /* 0x0000000105050836 */ /* 0x000fc80000000000 */
[----:B------:R-:W-:Y:S01]  /*1b90*/  @!P2 IMAD.MOV R5, RZ, RZ, -R5 ;  /* 0x000000ffff05a224 */ /* 0x000fe200078e0a05 */
[----:B------:R-:W-:Y:S01]  /*1ba0*/  @!P1 LOP3.LUT R5, RZ, R2, RZ, 0x33, !PT ;  /* 0x00000002ff059212 */ /* 0x000fe200078e33ff */
[----:B----4-:R-:W-:-:S05]  /*1bb0*/  IMAD.WIDE.U32 R8, R3, 0x4, R8 ;  /* 0x0000000403087825 */ /* 0x010fca00078e0008 */
[----:B------:R-:W-:Y:S01]  /*1bc0*/  STG.E desc[UR8][R8.64], R5 ;  /* 0x0000000508007986 */ /* 0x000fe2000c101908 */
[----:B------:R-:W-:Y:S05]  /*1bd0*/  EXIT ;  /* 0x000000000000794d */ /* 0x000fea0003800000 */
.L_x_20:
        /* <DEDUP_REMOVED lines=10> */
.L_x_22:


//--------------------- .nv.shared._Z10mem_stridePiS_S_ii --------------------------
	.section	.nv.shared._Z10mem_stridePiS_S_ii,"aw",@nobits
	.sectionflags	@""
	.align	16
	.zero		1024


//--------------------- .nv.shared.reserved.0     --------------------------
	.section	.nv.shared.reserved.0,"aw",@nobits
	.weak		__nv_reservedSMEM_offset_0_alias
	.size		__nv_reservedSMEM_offset_0_alias, 0, 64
	.other		__nv_reservedSMEM_offset_0_alias,@"STO_CUDA_RESERVED_SHARED STV_DEFAULT"
__nv_reservedSMEM_offset_0_alias:
	.zero		0
	.zero		64


//--------------------- .nv.shared._Z16share_mem_stridePiS_iii --------------------------
	.section	.nv.shared._Z16share_mem_stridePiS_iii,"aw",@nobits
	.sectionflags	@""
	.align	16
	.zero		1024


//--------------------- .nv.constant0._Z10mem_stridePiS_S_ii --------------------------
	.section	.nv.constant0._Z10mem_stridePiS_S_ii,"a",@progbits
	.sectionflags	@""
	.align	4
.nv.constant0._Z10mem_stridePiS_S_ii:
	.zero		928


//--------------------- .nv.constant0._Z16share_mem_stridePiS_iii --------------------------
	.section	.nv.constant0._Z16share_mem_stridePiS_iii,"a",@progbits
	.sectionflags	@""
	.align	4
.nv.constant0._Z16share_mem_stridePiS_iii:
	.zero		924


//--------------------- SYMBOLS --------------------------

	.type		.nv.reservedSmem.offset0,@object
	.size		.nv.reservedSmem.offset0,0x4
	.type		.nv.reservedSmem.cap,@object
	.size		.nv.reservedSmem.cap,0x4
